//
// Generated by NVIDIA NVVM Compiler
//
// Compiler Build ID: CL-36424714
// Cuda compilation tools, release 13.0, V13.0.88
// Based on NVVM 20.0.0
//

.version 9.0
.target sm_100
.address_size 64

	// .globl	_ZN3cub18CUB_300001_SM_10006detail11EmptyKernelIvEEvv
.global .align 1 .b8 _ZN34_INTERNAL_12a0b294_4_k_cu_9e2d37ef4cuda3std3__45__cpo5beginE[1];
.global .align 1 .b8 _ZN34_INTERNAL_12a0b294_4_k_cu_9e2d37ef4cuda3std3__45__cpo3endE[1];
.global .align 1 .b8 _ZN34_INTERNAL_12a0b294_4_k_cu_9e2d37ef4cuda3std3__45__cpo6cbeginE[1];
.global .align 1 .b8 _ZN34_INTERNAL_12a0b294_4_k_cu_9e2d37ef4cuda3std3__45__cpo4cendE[1];
.global .align 1 .b8 _ZN34_INTERNAL_12a0b294_4_k_cu_9e2d37ef4cuda3std3__45__cpo6rbeginE[1];
.global .align 1 .b8 _ZN34_INTERNAL_12a0b294_4_k_cu_9e2d37ef4cuda3std3__45__cpo4rendE[1];
.global .align 1 .b8 _ZN34_INTERNAL_12a0b294_4_k_cu_9e2d37ef4cuda3std3__45__cpo7crbeginE[1];
.global .align 1 .b8 _ZN34_INTERNAL_12a0b294_4_k_cu_9e2d37ef4cuda3std3__45__cpo5crendE[1];
.global .align 1 .b8 _ZN34_INTERNAL_12a0b294_4_k_cu_9e2d37ef4cuda3std3__436_GLOBAL__N__12a0b294_4_k_cu_9e2d37ef6ignoreE[1];
.global .align 1 .b8 _ZN34_INTERNAL_12a0b294_4_k_cu_9e2d37ef4cuda3std3__419piecewise_constructE[1];
.global .align 1 .b8 _ZN34_INTERNAL_12a0b294_4_k_cu_9e2d37ef4cuda3std3__48in_placeE[1];
.global .align 1 .b8 _ZN34_INTERNAL_12a0b294_4_k_cu_9e2d37ef4cuda3std3__47nulloptE[1];
.global .align 1 .b8 _ZN34_INTERNAL_12a0b294_4_k_cu_9e2d37ef4cuda3std3__420unreachable_sentinelE[1];
.global .align 1 .b8 _ZN34_INTERNAL_12a0b294_4_k_cu_9e2d37ef4cuda3std3__48unexpectE[1];
.global .align 1 .b8 _ZN34_INTERNAL_12a0b294_4_k_cu_9e2d37ef4cuda3std6ranges3__45__cpo4swapE[1];
.global .align 1 .b8 _ZN34_INTERNAL_12a0b294_4_k_cu_9e2d37ef4cuda3std6ranges3__45__cpo9iter_moveE[1];
.global .align 1 .b8 _ZN34_INTERNAL_12a0b294_4_k_cu_9e2d37ef4cuda3std6ranges3__45__cpo5beginE[1];
.global .align 1 .b8 _ZN34_INTERNAL_12a0b294_4_k_cu_9e2d37ef4cuda3std6ranges3__45__cpo3endE[1];
.global .align 1 .b8 _ZN34_INTERNAL_12a0b294_4_k_cu_9e2d37ef4cuda3std6ranges3__45__cpo6cbeginE[1];
.global .align 1 .b8 _ZN34_INTERNAL_12a0b294_4_k_cu_9e2d37ef4cuda3std6ranges3__45__cpo4cendE[1];
.global .align 1 .b8 _ZN34_INTERNAL_12a0b294_4_k_cu_9e2d37ef4cuda3std6ranges3__45__cpo7advanceE[1];
.global .align 1 .b8 _ZN34_INTERNAL_12a0b294_4_k_cu_9e2d37ef4cuda3std6ranges3__45__cpo9iter_swapE[1];
.global .align 1 .b8 _ZN34_INTERNAL_12a0b294_4_k_cu_9e2d37ef4cuda3std6ranges3__45__cpo4nextE[1];
.global .align 1 .b8 _ZN34_INTERNAL_12a0b294_4_k_cu_9e2d37ef4cuda3std6ranges3__45__cpo4prevE[1];
.global .align 1 .b8 _ZN34_INTERNAL_12a0b294_4_k_cu_9e2d37ef4cuda3std6ranges3__45__cpo4dataE[1];
.global .align 1 .b8 _ZN34_INTERNAL_12a0b294_4_k_cu_9e2d37ef4cuda3std6ranges3__45__cpo5cdataE[1];
.global .align 1 .b8 _ZN34_INTERNAL_12a0b294_4_k_cu_9e2d37ef4cuda3std6ranges3__45__cpo4sizeE[1];
.global .align 1 .b8 _ZN34_INTERNAL_12a0b294_4_k_cu_9e2d37ef4cuda3std6ranges3__45__cpo5ssizeE[1];
.global .align 1 .b8 _ZN34_INTERNAL_12a0b294_4_k_cu_9e2d37ef4cuda3std6ranges3__45__cpo8distanceE[1];
.global .align 1 .b8 _ZN34_INTERNAL_12a0b294_4_k_cu_9e2d37ef6thrust24THRUST_300001_SM_1000_NS8cuda_cub3parE[1];
.global .align 1 .b8 _ZN34_INTERNAL_12a0b294_4_k_cu_9e2d37ef6thrust24THRUST_300001_SM_1000_NS8cuda_cub10par_nosyncE[1];
.global .align 1 .b8 _ZN34_INTERNAL_12a0b294_4_k_cu_9e2d37ef6thrust24THRUST_300001_SM_1000_NS6system6detail10sequential3seqE[1];
.global .align 1 .b8 _ZN34_INTERNAL_12a0b294_4_k_cu_9e2d37ef6thrust24THRUST_300001_SM_1000_NS6system3cpp3parE[1];
.global .align 1 .b8 _ZN34_INTERNAL_12a0b294_4_k_cu_9e2d37ef6thrust24THRUST_300001_SM_1000_NS12placeholders2_1E[1];
.global .align 1 .b8 _ZN34_INTERNAL_12a0b294_4_k_cu_9e2d37ef6thrust24THRUST_300001_SM_1000_NS12placeholders2_2E[1];
.global .align 1 .b8 _ZN34_INTERNAL_12a0b294_4_k_cu_9e2d37ef6thrust24THRUST_300001_SM_1000_NS12placeholders2_3E[1];
.global .align 1 .b8 _ZN34_INTERNAL_12a0b294_4_k_cu_9e2d37ef6thrust24THRUST_300001_SM_1000_NS12placeholders2_4E[1];
.global .align 1 .b8 _ZN34_INTERNAL_12a0b294_4_k_cu_9e2d37ef6thrust24THRUST_300001_SM_1000_NS12placeholders2_5E[1];
.global .align 1 .b8 _ZN34_INTERNAL_12a0b294_4_k_cu_9e2d37ef6thrust24THRUST_300001_SM_1000_NS12placeholders2_6E[1];
.global .align 1 .b8 _ZN34_INTERNAL_12a0b294_4_k_cu_9e2d37ef6thrust24THRUST_300001_SM_1000_NS12placeholders2_7E[1];
.global .align 1 .b8 _ZN34_INTERNAL_12a0b294_4_k_cu_9e2d37ef6thrust24THRUST_300001_SM_1000_NS12placeholders2_8E[1];
.global .align 1 .b8 _ZN34_INTERNAL_12a0b294_4_k_cu_9e2d37ef6thrust24THRUST_300001_SM_1000_NS12placeholders2_9E[1];
.global .align 1 .b8 _ZN34_INTERNAL_12a0b294_4_k_cu_9e2d37ef6thrust24THRUST_300001_SM_1000_NS12placeholders3_10E[1];
.global .align 1 .b8 _ZN34_INTERNAL_12a0b294_4_k_cu_9e2d37ef6thrust24THRUST_300001_SM_1000_NS3seqE[1];
.global .align 1 .b8 _ZN34_INTERNAL_12a0b294_4_k_cu_9e2d37ef6thrust24THRUST_300001_SM_1000_NS6deviceE[1];

.visible .entry _ZN3cub18CUB_300001_SM_10006detail11EmptyKernelIvEEvv()
{


	ret;

}
	// .globl	_ZN3cub18CUB_300001_SM_10006detail8for_each13static_kernelINS2_12policy_hub_t12policy_500_tEmN6thrust24THRUST_300001_SM_1000_NS8cuda_cub20__uninitialized_fill7functorINS7_10device_ptrIfEEfEEEEvT0_T1_
.visible .entry _ZN3cub18CUB_300001_SM_10006detail8for_each13static_kernelINS2_12policy_hub_t12policy_500_tEmN6thrust24THRUST_300001_SM_1000_NS8cuda_cub20__uninitialized_fill7functorINS7_10device_ptrIfEEfEEEEvT0_T1_(
	.param .u64 _ZN3cub18CUB_300001_SM_10006detail8for_each13static_kernelINS2_12policy_hub_t12policy_500_tEmN6thrust24THRUST_300001_SM_1000_NS8cuda_cub20__uninitialized_fill7functorINS7_10device_ptrIfEEfEEEEvT0_T1__param_0,
	.param .align 8 .b8 _ZN3cub18CUB_300001_SM_10006detail8for_each13static_kernelINS2_12policy_hub_t12policy_500_tEmN6thrust24THRUST_300001_SM_1000_NS8cuda_cub20__uninitialized_fill7functorINS7_10device_ptrIfEEfEEEEvT0_T1__param_1[16]
)
.maxntid 256
{
	.reg .pred 	%p<4>;
	.reg .b16 	%rs<5>;
	.reg .b32 	%r<10>;
	.reg .b32 	%f<3>;
	.reg .b64 	%rd<16>;

	ld.param.f32 	%f2, [_ZN3cub18CUB_300001_SM_10006detail8for_each13static_kernelINS2_12policy_hub_t12policy_500_tEmN6thrust24THRUST_300001_SM_1000_NS8cuda_cub20__uninitialized_fill7functorINS7_10device_ptrIfEEfEEEEvT0_T1__param_1+8];
	ld.param.u64 	%rd4, [_ZN3cub18CUB_300001_SM_10006detail8for_each13static_kernelINS2_12policy_hub_t12policy_500_tEmN6thrust24THRUST_300001_SM_1000_NS8cuda_cub20__uninitialized_fill7functorINS7_10device_ptrIfEEfEEEEvT0_T1__param_1];
	ld.param.u64 	%rd5, [_ZN3cub18CUB_300001_SM_10006detail8for_each13static_kernelINS2_12policy_hub_t12policy_500_tEmN6thrust24THRUST_300001_SM_1000_NS8cuda_cub20__uninitialized_fill7functorINS7_10device_ptrIfEEfEEEEvT0_T1__param_0];
	mov.u32 	%r7, %ctaid.x;
	mul.wide.u32 	%rd1, %r7, 512;
	sub.s64 	%rd2, %rd5, %rd1;
	setp.lt.u64 	%p1, %rd2, 512;
	@%p1 bra 	$L__BB1_2;
	mov.u32 	%r9, %tid.x;
	cvta.to.global.u64 	%rd11, %rd4;
	cvt.u64.u32 	%rd12, %r9;
	add.s64 	%rd13, %rd1, %rd12;
	shl.b64 	%rd14, %rd13, 2;
	add.s64 	%rd15, %rd11, %rd14;
	st.global.f32 	[%rd15], %f2;
	st.global.f32 	[%rd15+1024], %f2;
	bra.uni 	$L__BB1_6;
$L__BB1_2:
	cvta.to.global.u64 	%rd6, %rd4;
	mov.u32 	%r1, %tid.x;
	cvt.u64.u32 	%rd7, %r1;
	setp.le.u64 	%p2, %rd2, %rd7;
	add.s64 	%rd8, %rd1, %rd7;
	shl.b64 	%rd9, %rd8, 2;
	add.s64 	%rd3, %rd6, %rd9;
	@%p2 bra 	$L__BB1_4;
	st.global.f32 	[%rd3], %f2;
$L__BB1_4:
	add.s32 	%r8, %r1, 256;
	cvt.u64.u32 	%rd10, %r8;
	setp.le.u64 	%p3, %rd2, %rd10;
	@%p3 bra 	$L__BB1_6;
	st.global.f32 	[%rd3+1024], %f2;
$L__BB1_6:
	ret;

}
	// .globl	_ZN3ach11grid_kernelEN4cuda3std3__46mdspanIfNS2_7extentsIiJLm18446744073709551615ELm18446744073709551615EEEENS2_12layout_rightENS2_16default_accessorIfEEEEPf
.visible .entry _ZN3ach11grid_kernelEN4cuda3std3__46mdspanIfNS2_7extentsIiJLm18446744073709551615ELm18446744073709551615EEEENS2_12layout_rightENS2_16default_accessorIfEEEEPf(
	.param .align 8 .b8 _ZN3ach11grid_kernelEN4cuda3std3__46mdspanIfNS2_7extentsIiJLm18446744073709551615ELm18446744073709551615EEEENS2_12layout_rightENS2_16default_accessorIfEEEEPf_param_0[16],
	.param .u64 .ptr .align 1 _ZN3ach11grid_kernelEN4cuda3std3__46mdspanIfNS2_7extentsIiJLm18446744073709551615ELm18446744073709551615EEEENS2_12layout_rightENS2_16default_accessorIfEEEEPf_param_1
)
{
	.reg .pred 	%p<8>;
	.reg .b32 	%r<25>;
	.reg .b32 	%f<16>;
	.reg .b64 	%rd<20>;

	ld.param.v2.u32 	{%r1, %r2}, [_ZN3ach11grid_kernelEN4cuda3std3__46mdspanIfNS2_7extentsIiJLm18446744073709551615ELm18446744073709551615EEEENS2_12layout_rightENS2_16default_accessorIfEEEEPf_param_0+8];
	ld.param.u64 	%rd4, [_ZN3ach11grid_kernelEN4cuda3std3__46mdspanIfNS2_7extentsIiJLm18446744073709551615ELm18446744073709551615EEEENS2_12layout_rightENS2_16default_accessorIfEEEEPf_param_0];
	ld.param.u64 	%rd3, [_ZN3ach11grid_kernelEN4cuda3std3__46mdspanIfNS2_7extentsIiJLm18446744073709551615ELm18446744073709551615EEEENS2_12layout_rightENS2_16default_accessorIfEEEEPf_param_1];
	cvta.to.global.u64 	%rd1, %rd4;
	mov.u32 	%r3, %ntid.x;
	mov.u32 	%r13, %ctaid.x;
	mov.u32 	%r14, %tid.x;
	mad.lo.s32 	%r24, %r3, %r13, %r14;
	mul.lo.s32 	%r5, %r2, %r1;
	setp.ge.u32 	%p1, %r24, %r5;
	@%p1 bra 	$L__BB2_6;
	add.s32 	%r6, %r1, -1;
	add.s32 	%r7, %r2, -1;
	mov.u32 	%r15, %nctaid.x;
	mul.lo.s32 	%r8, %r3, %r15;
	cvta.to.global.u64 	%rd2, %rd3;
	mul.wide.s32 	%rd16, %r2, 4;
$L__BB2_2:
	div.s32 	%r16, %r24, %r2;
	mul.lo.s32 	%r17, %r16, %r2;
	sub.s32 	%r10, %r24, %r17;
	min.s32 	%r18, %r10, %r16;
	setp.lt.s32 	%p2, %r18, 1;
	setp.ge.s32 	%p3, %r16, %r6;
	setp.ge.s32 	%p4, %r10, %r7;
	or.pred  	%p5, %p3, %p4;
	or.pred  	%p6, %p5, %p2;
	@%p6 bra 	$L__BB2_4;
	mul.lo.s32 	%r20, %r2, %r16;
	cvt.s64.s32 	%rd7, %r20;
	cvt.u64.u32 	%rd8, %r10;
	add.s64 	%rd9, %rd8, %rd7;
	shl.b64 	%rd10, %rd9, 2;
	add.s64 	%rd11, %rd1, %rd10;
	ld.global.f32 	%f4, [%rd11+-4];
	add.s32 	%r21, %r20, %r10;
	mul.wide.s32 	%rd12, %r21, 4;
	add.s64 	%rd13, %rd1, %rd12;
	ld.global.f32 	%f5, [%rd13];
	add.f32 	%f6, %f5, %f5;
	sub.f32 	%f7, %f4, %f6;
	ld.global.f32 	%f8, [%rd13+4];
	add.f32 	%f9, %f7, %f8;
	sub.s32 	%r22, %r20, %r2;
	add.s32 	%r23, %r22, %r10;
	mul.wide.s32 	%rd14, %r23, 4;
	add.s64 	%rd15, %rd1, %rd14;
	ld.global.f32 	%f10, [%rd15];
	sub.f32 	%f11, %f10, %f6;
	add.s64 	%rd17, %rd13, %rd16;
	ld.global.f32 	%f12, [%rd17];
	add.f32 	%f13, %f11, %f12;
	add.f32 	%f14, %f9, %f13;
	fma.rn.f32 	%f15, %f14, 0f3E4CCCCD, %f5;
	bra.uni 	$L__BB2_5;
$L__BB2_4:
	mad.lo.s32 	%r19, %r2, %r16, %r10;
	mul.wide.s32 	%rd5, %r19, 4;
	add.s64 	%rd6, %rd1, %rd5;
	ld.global.f32 	%f15, [%rd6];
$L__BB2_5:
	mul.wide.s32 	%rd18, %r24, 4;
	add.s64 	%rd19, %rd2, %rd18;
	st.global.f32 	[%rd19], %f15;
	add.s32 	%r24, %r24, %r8;
	setp.lt.u32 	%p7, %r24, %r5;
	@%p7 bra 	$L__BB2_2;
$L__BB2_6:
	ret;

}


// ===== COMPILED SASS (sm_100) =====

	.target	sm_100

	.elftype	@"ET_EXEC"


//--------------------- .note.nv.tkinfo           --------------------------
	.section	.note.nv.tkinfo,"",@"SHT_NOTE"
	.sectionflags	@"SHF_NOTE_NV_TKINFO"
	.tkinfo
        /*0018*/ 	.word	0x00000002
        /*0030*/ 	.string	""
        /*0030*/ 	.string	"ptxas"
        /*0030*/ 	.string	"Cuda compilation tools, release 13.0, V13.0.88"
        /*0030*/ 	.string	"Build cuda_13.0.r13.0/compiler.36424714_0"
        /*0030*/ 	.string	"-arch sm_100 -m 64 "



//--------------------- .note.nv.cuinfo           --------------------------
	.section	.note.nv.cuinfo,"",@"SHT_NOTE"
	.sectionflags	@"SHF_NOTE_NV_CUINFO"
        /*0018*/ 	.short	0x0002
        /*001a*/ 	.short	0x0064
        /*001c*/ 	.short	0x0082
	.zero		2


//--------------------- .nv.info                  --------------------------
	.section	.nv.info,"",@"SHT_CUDA_INFO"
	.align	4


	//----- nvinfo : EIATTR_REGCOUNT
	.align		4
        /*0000*/ 	.byte	0x04, 0x2f
        /*0002*/ 	.short	(.L_46 - .L_45)
	.align		4
.L_45:
        /*0004*/ 	.word	index@(_ZN3cub18CUB_300001_SM_10006detail11EmptyKernelIvEEvv)
        /*0008*/ 	.word	0x00000004


	//----- nvinfo : EIATTR_FRAME_SIZE
	.align		4
.L_46:
        /*000c*/ 	.byte	0x04, 0x11
        /*000e*/ 	.short	(.L_48 - .L_47)
	.align		4
.L_47:
        /*0010*/ 	.word	index@(_ZN3cub18CUB_300001_SM_10006detail11EmptyKernelIvEEvv)
        /*0014*/ 	.word	0x00000000


	//----- nvinfo : EIATTR_REGCOUNT
	.align		4
.L_48:
        /*0018*/ 	.byte	0x04, 0x2f
        /*001a*/ 	.short	(.L_50 - .L_49)
	.align		4
.L_49:
        /*001c*/ 	.word	index@(_ZN3cub18CUB_300001_SM_10006detail8for_each13static_kernelINS2_12policy_hub_t12policy_500_tEmN6thrust24THRUST_300001_SM_1000_NS8cuda_cub20__uninitialized_fill7functorINS7_10device_ptrIfEEfEEEEvT0_T1_)
        /*0020*/ 	.word	0x00000008


	//----- nvinfo : EIATTR_FRAME_SIZE
	.align		4
.L_50:
        /*0024*/ 	.byte	0x04, 0x11
        /*0026*/ 	.short	(.L_52 - .L_51)
	.align		4
.L_51:
        /*0028*/ 	.word	index@(_ZN3cub18CUB_300001_SM_10006detail8for_each13static_kernelINS2_12policy_hub_t12policy_500_tEmN6thrust24THRUST_300001_SM_1000_NS8cuda_cub20__uninitialized_fill7functorINS7_10device_ptrIfEEfEEEEvT0_T1_)
        /*002c*/ 	.word	0x00000000


	//----- nvinfo : EIATTR_REGCOUNT
	.align		4
.L_52:
        /*0030*/ 	.byte	0x04, 0x2f
        /*0032*/ 	.short	(.L_54 - .L_53)
	.align		4
.L_53:
        /*0034*/ 	.word	index@(_ZN3ach11grid_kernelEN4cuda3std3__46mdspanIfNS2_7extentsIiJLm18446744073709551615ELm18446744073709551615EEEENS2_12layout_rightENS2_16default_accessorIfEEEEPf)
        /*0038*/ 	.word	0x0000001b


	//----- nvinfo : EIATTR_FRAME_SIZE
	.align		4
.L_54:
        /*003c*/ 	.byte	0x04, 0x11
        /*003e*/ 	.short	(.L_56 - .L_55)
	.align		4
.L_55:
        /*0040*/ 	.word	index@(_ZN3ach11grid_kernelEN4cuda3std3__46mdspanIfNS2_7extentsIiJLm18446744073709551615ELm18446744073709551615EEEENS2_12layout_rightENS2_16default_accessorIfEEEEPf)
        /*0044*/ 	.word	0x00000000


	//----- nvinfo : EIATTR_MIN_STACK_SIZE
	.align		4
.L_56:
        /*0048*/ 	.byte	0x04, 0x12
        /*004a*/ 	.short	(.L_58 - .L_57)
	.align		4
.L_57:
        /*004c*/ 	.word	index@(_ZN3ach11grid_kernelEN4cuda3std3__46mdspanIfNS2_7extentsIiJLm18446744073709551615ELm18446744073709551615EEEENS2_12layout_rightENS2_16default_accessorIfEEEEPf)
        /*0050*/ 	.word	0x00000000


	//----- nvinfo : EIATTR_MIN_STACK_SIZE
	.align		4
.L_58:
        /*0054*/ 	.byte	0x04, 0x12
        /*0056*/ 	.short	(.L_60 - .L_59)
	.align		4
.L_59:
        /*0058*/ 	.word	index@(_ZN3cub18CUB_300001_SM_10006detail8for_each13static_kernelINS2_12policy_hub_t12policy_500_tEmN6thrust24THRUST_300001_SM_1000_NS8cuda_cub20__uninitialized_fill7functorINS7_10device_ptrIfEEfEEEEvT0_T1_)
        /*005c*/ 	.word	0x00000000


	//----- nvinfo : EIATTR_MIN_STACK_SIZE
	.align		4
.L_60:
        /*0060*/ 	.byte	0x04, 0x12
        /*0062*/ 	.short	(.L_62 - .L_61)
	.align		4
.L_61:
        /*0064*/ 	.word	index@(_ZN3cub18CUB_300001_SM_10006detail11EmptyKernelIvEEvv)
        /*0068*/ 	.word	0x00000000
.L_62:


//--------------------- .nv.compat                --------------------------
	.section	.nv.compat,"",@"SHT_CUDA_COMPAT_INFO"
	.align	4
        /*0000*/ 	.byte	0x02, 0x09, 0x00, 0x00, 0x02, 0x02, 0x01, 0x00, 0x02, 0x05, 0x05, 0x00, 0x03, 0x07, 0x01, 0x01
        /*0010*/ 	.byte	0x02, 0x03, 0x00, 0x00, 0x02, 0x06, 0x01, 0x00, 0x04, 0x0b, 0x08, 0x00, 0x09, 0x00, 0x00, 0x00
        /*0020*/ 	.byte	0x00, 0x00, 0x00, 0x00


//--------------------- .nv.info._ZN3ach11grid_kernelEN4cuda3std3__46mdspanIfNS2_7extentsIiJLm18446744073709551615ELm18446744073709551615EEEENS2_12layout_rightENS2_16default_accessorIfEEEEPf --------------------------
	.section	.nv.info._ZN3ach11grid_kernelEN4cuda3std3__46mdspanIfNS2_7extentsIiJLm18446744073709551615ELm18446744073709551615EEEENS2_12layout_rightENS2_16default_accessorIfEEEEPf,"",@"SHT_CUDA_INFO"
	.sectionflags	@""
	.align	4


	//----- nvinfo : EIATTR_CUDA_API_VERSION
	.align		4
        /*0000*/ 	.byte	0x04, 0x37
        /*0002*/ 	.short	(.L_64 - .L_63)
.L_63:
        /*0004*/ 	.word	0x00000082


	//----- nvinfo : EIATTR_KPARAM_INFO
	.align		4
.L_64:
        /*0008*/ 	.byte	0x04, 0x17
        /*000a*/ 	.short	(.L_66 - .L_65)
.L_65:
        /*000c*/ 	.word	0x00000000
        /*0010*/ 	.short	0x0001
        /*0012*/ 	.short	0x0010
        /*0014*/ 	.byte	0x00, 0xf5, 0x21, 0x00


	//----- nvinfo : EIATTR_KPARAM_INFO
	.align		4
.L_66:
        /*0018*/ 	.byte	0x04, 0x17
        /*001a*/ 	.short	(.L_68 - .L_67)
.L_67:
        /*001c*/ 	.word	0x00000000
        /*0020*/ 	.short	0x0000
        /*0022*/ 	.short	0x0000
        /*0024*/ 	.byte	0x00, 0xf0, 0x41, 0x00


	//----- nvinfo : EIATTR_SPARSE_MMA_MASK
	.align		4
.L_68:
        /*0028*/ 	.byte	0x03, 0x50
        /*002a*/ 	.short	0x0000


	//----- nvinfo : EIATTR_MAXREG_COUNT
	.align		4
        /*002c*/ 	.byte	0x03, 0x1b
        /*002e*/ 	.short	0x00ff


	//----- nvinfo : EIATTR_MERCURY_ISA_VERSION
	.align		4
        /*0030*/ 	.byte	0x03, 0x5f
        /*0032*/ 	.short	0x0101


	//----- nvinfo : EIATTR_VRC_CTA_INIT_COUNT
	.align		4
        /*0034*/ 	.byte	0x02, 0x4a
	.zero		1
	.zero		1


	//----- nvinfo : EIATTR_EXIT_INSTR_OFFSETS
	.align		4
        /*0038*/ 	.byte	0x04, 0x1c
        /*003a*/ 	.short	(.L_70 - .L_69)


	//   ....[0]....
.L_69:
        /*003c*/ 	.word	0x00000080


	//   ....[1]....
        /*0040*/ 	.word	0x00000530


	//----- nvinfo : EIATTR_CRS_STACK_SIZE
	.align		4
.L_70:
        /*0044*/ 	.byte	0x04, 0x1e
        /*0046*/ 	.short	(.L_72 - .L_71)
.L_71:
        /*0048*/ 	.word	0x00000000


	//----- nvinfo : EIATTR_CBANK_PARAM_SIZE
	.align		4
.L_72:
        /*004c*/ 	.byte	0x03, 0x19
        /*004e*/ 	.short	0x0018


	//----- nvinfo : EIATTR_PARAM_CBANK
	.align		4
        /*0050*/ 	.byte	0x04, 0x0a
        /*0052*/ 	.short	(.L_74 - .L_73)
	.align		4
.L_73:
        /*0054*/ 	.word	index@(.nv.constant0._ZN3ach11grid_kernelEN4cuda3std3__46mdspanIfNS2_7extentsIiJLm18446744073709551615ELm18446744073709551615EEEENS2_12layout_rightENS2_16default_accessorIfEEEEPf)
        /*0058*/ 	.short	0x0380
        /*005a*/ 	.short	0x0018


	//----- nvinfo : EIATTR_SW_WAR
	.align		4
.L_74:
        /*005c*/ 	.byte	0x04, 0x36
        /*005e*/ 	.short	(.L_76 - .L_75)
.L_75:
        /*0060*/ 	.word	0x00000008
.L_76:


//--------------------- .nv.info._ZN3cub18CUB_300001_SM_10006detail8for_each13static_kernelINS2_12policy_hub_t12policy_500_tEmN6thrust24THRUST_300001_SM_1000_NS8cuda_cub20__uninitialized_fill7functorINS7_10device_ptrIfEEfEEEEvT0_T1_ --------------------------
	.section	.nv.info._ZN3cub18CUB_300001_SM_10006detail8for_each13static_kernelINS2_12policy_hub_t12policy_500_tEmN6thrust24THRUST_300001_SM_1000_NS8cuda_cub20__uninitialized_fill7functorINS7_10device_ptrIfEEfEEEEvT0_T1_,"",@"SHT_CUDA_INFO"
	.sectionflags	@""
	.align	4


	//----- nvinfo : EIATTR_CUDA_API_VERSION
	.align		4
        /*0000*/ 	.byte	0x04, 0x37
        /*0002*/ 	.short	(.L_78 - .L_77)
.L_77:
        /*0004*/ 	.word	0x00000082


	//----- nvinfo : EIATTR_KPARAM_INFO
	.align		4
.L_78:
        /*0008*/ 	.byte	0x04, 0x17
        /*000a*/ 	.short	(.L_80 - .L_79)
.L_79:
        /*000c*/ 	.word	0x00000000
        /*0010*/ 	.short	0x0001
        /*0012*/ 	.short	0x0008
        /*0014*/ 	.byte	0x00, 0xf0, 0x41, 0x00


	//----- nvinfo : EIATTR_KPARAM_INFO
	.align		4
.L_80:
        /*0018*/ 	.byte	0x04, 0x17
        /*001a*/ 	.short	(.L_82 - .L_81)
.L_81:
        /*001c*/ 	.word	0x00000000
        /*0020*/ 	.short	0x0000
        /*0022*/ 	.short	0x0000
        /*0024*/ 	.byte	0x00, 0xf0, 0x21, 0x00


	//----- nvinfo : EIATTR_SPARSE_MMA_MASK
	.align		4
.L_82:
        /*0028*/ 	.byte	0x03, 0x50
        /*002a*/ 	.short	0x0000


	//----- nvinfo : EIATTR_MAXREG_COUNT
	.align		4
        /*002c*/ 	.byte	0x03, 0x1b
        /*002e*/ 	.short	0x00ff


	//----- nvinfo : EIATTR_MERCURY_ISA_VERSION
	.align		4
        /*0030*/ 	.byte	0x03, 0x5f
        /*0032*/ 	.short	0x0101


	//----- nvinfo : EIATTR_VRC_CTA_INIT_COUNT
	.align		4
        /*0034*/ 	.byte	0x02, 0x4a
	.zero		1
	.zero		1


	//----- nvinfo : EIATTR_EXIT_INSTR_OFFSETS
	.align		4
        /*0038*/ 	.byte	0x04, 0x1c
        /*003a*/ 	.short	(.L_84 - .L_83)


	//   ....[0]....
.L_83:
        /*003c*/ 	.word	0x00000130


	//   ....[1]....
        /*0040*/ 	.word	0x00000230


	//   ....[2]....
        /*0044*/ 	.word	0x00000260


	//----- nvinfo : EIATTR_MAX_THREADS
	.align		4
.L_84:
        /*0048*/ 	.byte	0x04, 0x05
        /*004a*/ 	.short	(.L_86 - .L_85)
.L_85:
        /*004c*/ 	.word	0x00000100
        /*0050*/ 	.word	0x00000001
        /*0054*/ 	.word	0x00000001


	//----- nvinfo : EIATTR_CBANK_PARAM_SIZE
	.align		4
.L_86:
        /*0058*/ 	.byte	0x03, 0x19
        /*005a*/ 	.short	0x0018


	//----- nvinfo : EIATTR_PARAM_CBANK
	.align		4
        /*005c*/ 	.byte	0x04, 0x0a
        /*005e*/ 	.short	(.L_88 - .L_87)
	.align		4
.L_87:
        /*0060*/ 	.word	index@(.nv.constant0._ZN3cub18CUB_300001_SM_10006detail8for_each13static_kernelINS2_12policy_hub_t12policy_500_tEmN6thrust24THRUST_300001_SM_1000_NS8cuda_cub20__uninitialized_fill7functorINS7_10device_ptrIfEEfEEEEvT0_T1_)
        /*0064*/ 	.short	0x0380
        /*0066*/ 	.short	0x0018


	//----- nvinfo : EIATTR_SW_WAR
	.align		4
.L_88:
        /*0068*/ 	.byte	0x04, 0x36
        /*006a*/ 	.short	(.L_90 - .L_89)
.L_89:
        /*006c*/ 	.word	0x00000008
.L_90:


//--------------------- .nv.info._ZN3cub18CUB_300001_SM_10006detail11EmptyKernelIvEEvv --------------------------
	.section	.nv.info._ZN3cub18CUB_300001_SM_10006detail11EmptyKernelIvEEvv,"",@"SHT_CUDA_INFO"
	.sectionflags	@""
	.align	4


	//----- nvinfo : EIATTR_CUDA_API_VERSION
	.align		4
        /*0000*/ 	.byte	0x04, 0x37
        /*0002*/ 	.short	(.L_92 - .L_91)
.L_91:
        /*0004*/ 	.word	0x00000082


	//----- nvinfo : EIATTR_SPARSE_MMA_MASK
	.align		4
.L_92:
        /*0008*/ 	.byte	0x03, 0x50
        /*000a*/ 	.short	0x0000


	//----- nvinfo : EIATTR_MAXREG_COUNT
	.align		4
        /*000c*/ 	.byte	0x03, 0x1b
        /*000e*/ 	.short	0x00ff


	//----- nvinfo : EIATTR_MERCURY_ISA_VERSION
	.align		4
        /*0010*/ 	.byte	0x03, 0x5f
        /*0012*/ 	.short	0x0101


	//----- nvinfo : EIATTR_VRC_CTA_INIT_COUNT
	.align		4
        /*0014*/ 	.byte	0x02, 0x4a
	.zero		1
	.zero		1


	//----- nvinfo : EIATTR_EXIT_INSTR_OFFSETS
	.align		4
        /*0018*/ 	.byte	0x04, 0x1c
        /*001a*/ 	.short	(.L_94 - .L_93)


	//   ....[0]....
.L_93:
        /*001c*/ 	.word	0x00000010


	//----- nvinfo : EIATTR_SW_WAR
	.align		4
.L_94:
        /*0020*/ 	.byte	0x04, 0x36
        /*0022*/ 	.short	(.L_96 - .L_95)
.L_95:
        /*0024*/ 	.word	0x00000008
.L_96:


//--------------------- .nv.callgraph             --------------------------
	.section	.nv.callgraph,"",@"SHT_CUDA_CALLGRAPH"
	.align	4
	.sectionentsize	8
	.align		4
        /*0000*/ 	.word	0x00000000
	.align		4
        /*0004*/ 	.word	0xffffffff
	.align		4
        /*0008*/ 	.word	0x00000000
	.align		4
        /*000c*/ 	.word	0xfffffffe
	.align		4
        /*0010*/ 	.word	0x00000000
	.align		4
        /*0014*/ 	.word	0xfffffffd
	.align		4
        /*0018*/ 	.word	0x00000000
	.align		4
        /*001c*/ 	.word	0xfffffffc


//--------------------- .nv.constant4             --------------------------
	.section	.nv.constant4,"a",@progbits
	.align	8
	.align		8
.nv.constant4:
        /*0000*/ 	.dword	_ZN34_INTERNAL_12a0b294_4_k_cu_9e2d37ef4cuda3std3__45__cpo5beginE
	.align		8
        /*0008*/ 	.dword	_ZN34_INTERNAL_12a0b294_4_k_cu_9e2d37ef4cuda3std3__45__cpo3endE
	.align		8
        /*0010*/ 	.dword	_ZN34_INTERNAL_12a0b294_4_k_cu_9e2d37ef4cuda3std3__45__cpo6cbeginE
	.align		8
        /*0018*/ 	.dword	_ZN34_INTERNAL_12a0b294_4_k_cu_9e2d37ef4cuda3std3__45__cpo4cendE
	.align		8
        /*0020*/ 	.dword	_ZN34_INTERNAL_12a0b294_4_k_cu_9e2d37ef4cuda3std3__45__cpo6rbeginE
	.align		8
        /*0028*/ 	.dword	_ZN34_INTERNAL_12a0b294_4_k_cu_9e2d37ef4cuda3std3__45__cpo4rendE
	.align		8
        /*0030*/ 	.dword	_ZN34_INTERNAL_12a0b294_4_k_cu_9e2d37ef4cuda3std3__45__cpo7crbeginE
	.align		8
        /*0038*/ 	.dword	_ZN34_INTERNAL_12a0b294_4_k_cu_9e2d37ef4cuda3std3__45__cpo5crendE
	.align		8
        /*0040*/ 	.dword	_ZN34_INTERNAL_12a0b294_4_k_cu_9e2d37ef4cuda3std3__436_GLOBAL__N__12a0b294_4_k_cu_9e2d37ef6ignoreE
	.align		8
        /*0048*/ 	.dword	_ZN34_INTERNAL_12a0b294_4_k_cu_9e2d37ef4cuda3std3__419piecewise_constructE
	.align		8
        /*0050*/ 	.dword	_ZN34_INTERNAL_12a0b294_4_k_cu_9e2d37ef4cuda3std3__48in_placeE
	.align		8
        /*0058*/ 	.dword	_ZN34_INTERNAL_12a0b294_4_k_cu_9e2d37ef4cuda3std3__47nulloptE
	.align		8
        /*0060*/ 	.dword	_ZN34_INTERNAL_12a0b294_4_k_cu_9e2d37ef4cuda3std3__420unreachable_sentinelE
	.align		8
        /*0068*/ 	.dword	_ZN34_INTERNAL_12a0b294_4_k_cu_9e2d37ef4cuda3std3__48unexpectE
	.align		8
        /*0070*/ 	.dword	_ZN34_INTERNAL_12a0b294_4_k_cu_9e2d37ef4cuda3std6ranges3__45__cpo4swapE
	.align		8
        /*0078*/ 	.dword	_ZN34_INTERNAL_12a0b294_4_k_cu_9e2d37ef4cuda3std6ranges3__45__cpo9iter_moveE
	.align		8
        /*0080*/ 	.dword	_ZN34_INTERNAL_12a0b294_4_k_cu_9e2d37ef4cuda3std6ranges3__45__cpo5beginE
	.align		8
        /*0088*/ 	.dword	_ZN34_INTERNAL_12a0b294_4_k_cu_9e2d37ef4cuda3std6ranges3__45__cpo3endE
	.align		8
        /*0090*/ 	.dword	_ZN34_INTERNAL_12a0b294_4_k_cu_9e2d37ef4cuda3std6ranges3__45__cpo6cbeginE
	.align		8
        /*0098*/ 	.dword	_ZN34_INTERNAL_12a0b294_4_k_cu_9e2d37ef4cuda3std6ranges3__45__cpo4cendE
	.align		8
        /*00a0*/ 	.dword	_ZN34_INTERNAL_12a0b294_4_k_cu_9e2d37ef4cuda3std6ranges3__45__cpo7advanceE
	.align		8
        /*00a8*/ 	.dword	_ZN34_INTERNAL_12a0b294_4_k_cu_9e2d37ef4cuda3std6ranges3__45__cpo9iter_swapE
	.align		8
        /*00b0*/ 	.dword	_ZN34_INTERNAL_12a0b294_4_k_cu_9e2d37ef4cuda3std6ranges3__45__cpo4nextE
	.align		8
        /*00b8*/ 	.dword	_ZN34_INTERNAL_12a0b294_4_k_cu_9e2d37ef4cuda3std6ranges3__45__cpo4prevE
	.align		8
        /*00c0*/ 	.dword	_ZN34_INTERNAL_12a0b294_4_k_cu_9e2d37ef4cuda3std6ranges3__45__cpo4dataE
	.align		8
        /*00c8*/ 	.dword	_ZN34_INTERNAL_12a0b294_4_k_cu_9e2d37ef4cuda3std6ranges3__45__cpo5cdataE
	.align		8
        /*00d0*/ 	.dword	_ZN34_INTERNAL_12a0b294_4_k_cu_9e2d37ef4cuda3std6ranges3__45__cpo4sizeE
	.align		8
        /*00d8*/ 	.dword	_ZN34_INTERNAL_12a0b294_4_k_cu_9e2d37ef4cuda3std6ranges3__45__cpo5ssizeE
	.align		8
        /*00e0*/ 	.dword	_ZN34_INTERNAL_12a0b294_4_k_cu_9e2d37ef4cuda3std6ranges3__45__cpo8distanceE
	.align		8
        /*00e8*/ 	.dword	_ZN34_INTERNAL_12a0b294_4_k_cu_9e2d37ef6thrust24THRUST_300001_SM_1000_NS8cuda_cub3parE
	.align		8
        /*00f0*/ 	.dword	_ZN34_INTERNAL_12a0b294_4_k_cu_9e2d37ef6thrust24THRUST_300001_SM_1000_NS8cuda_cub10par_nosyncE
	.align		8
        /*00f8*/ 	.dword	_ZN34_INTERNAL_12a0b294_4_k_cu_9e2d37ef6thrust24THRUST_300001_SM_1000_NS6system6detail10sequential3seqE
	.align		8
        /*0100*/ 	.dword	_ZN34_INTERNAL_12a0b294_4_k_cu_9e2d37ef6thrust24THRUST_300001_SM_1000_NS6system3cpp3parE
	.align		8
        /*0108*/ 	.dword	_ZN34_INTERNAL_12a0b294_4_k_cu_9e2d37ef6thrust24THRUST_300001_SM_1000_NS12placeholders2_1E
	.align		8
        /*0110*/ 	.dword	_ZN34_INTERNAL_12a0b294_4_k_cu_9e2d37ef6thrust24THRUST_300001_SM_1000_NS12placeholders2_2E
	.align		8
        /*0118*/ 	.dword	_ZN34_INTERNAL_12a0b294_4_k_cu_9e2d37ef6thrust24THRUST_300001_SM_1000_NS12placeholders2_3E
	.align		8
        /*0120*/ 	.dword	_ZN34_INTERNAL_12a0b294_4_k_cu_9e2d37ef6thrust24THRUST_300001_SM_1000_NS12placeholders2_4E
	.align		8
        /*0128*/ 	.dword	_ZN34_INTERNAL_12a0b294_4_k_cu_9e2d37ef6thrust24THRUST_300001_SM_1000_NS12placeholders2_5E
	.align		8
        /*0130*/ 	.dword	_ZN34_INTERNAL_12a0b294_4_k_cu_9e2d37ef6thrust24THRUST_300001_SM_1000_NS12placeholders2_6E
	.align		8
        /*0138*/ 	.dword	_ZN34_INTERNAL_12a0b294_4_k_cu_9e2d37ef6thrust24THRUST_300001_SM_1000_NS12placeholders2_7E
	.align		8
        /*0140*/ 	.dword	_ZN34_INTERNAL_12a0b294_4_k_cu_9e2d37ef6thrust24THRUST_300001_SM_1000_NS12placeholders2_8E
	.align		8
        /*0148*/ 	.dword	_ZN34_INTERNAL_12a0b294_4_k_cu_9e2d37ef6thrust24THRUST_300001_SM_1000_NS12placeholders2_9E
	.align		8
        /*0150*/ 	.dword	_ZN34_INTERNAL_12a0b294_4_k_cu_9e2d37ef6thrust24THRUST_300001_SM_1000_NS12placeholders3_10E
	.align		8
        /*0158*/ 	.dword	_ZN34_INTERNAL_12a0b294_4_k_cu_9e2d37ef6thrust24THRUST_300001_SM_1000_NS3seqE
	.align		8
        /*0160*/ 	.dword	_ZN34_INTERNAL_12a0b294_4_k_cu_9e2d37ef6thrust24THRUST_300001_SM_1000_NS6deviceE


//--------------------- .text._ZN3ach11grid_kernelEN4cuda3std3__46mdspanIfNS2_7extentsIiJLm18446744073709551615ELm18446744073709551615EEEENS2_12layout_rightENS2_16default_accessorIfEEEEPf --------------------------
	.section	.text._ZN3ach11grid_kernelEN4cuda3std3__46mdspanIfNS2_7extentsIiJLm18446744073709551615ELm18446744073709551615EEEENS2_12layout_rightENS2_16default_accessorIfEEEEPf,"ax",@progbits
	.align	128
        .global         _ZN3ach11grid_kernelEN4cuda3std3__46mdspanIfNS2_7extentsIiJLm18446744073709551615ELm18446744073709551615EEEENS2_12layout_rightENS2_16default_accessorIfEEEEPf
        .type           _ZN3ach11grid_kernelEN4cuda3std3__46mdspanIfNS2_7extentsIiJLm18446744073709551615ELm18446744073709551615EEEENS2_12layout_rightENS2_16default_accessorIfEEEEPf,@function
        .size           _ZN3ach11grid_kernelEN4cuda3std3__46mdspanIfNS2_7extentsIiJLm18446744073709551615ELm18446744073709551615EEEENS2_12layout_rightENS2_16default_accessorIfEEEEPf,(.L_x_8 - _ZN3ach11grid_kernelEN4cuda3std3__46mdspanIfNS2_7extentsIiJLm18446744073709551615ELm18446744073709551615EEEENS2_12layout_rightENS2_16default_accessorIfEEEEPf)
        .other          _ZN3ach11grid_kernelEN4cuda3std3__46mdspanIfNS2_7extentsIiJLm18446744073709551615ELm18446744073709551615EEEENS2_12layout_rightENS2_16default_accessorIfEEEEPf,@"STO_CUDA_ENTRY STV_DEFAULT"
_ZN3ach11grid_kernelEN4cuda3std3__46mdspanIfNS2_7extentsIiJLm18446744073709551615ELm18446744073709551615EEEENS2_12layout_rightENS2_16default_accessorIfEEEEPf:
.text._ZN3ach11grid_kernelEN4cuda3std3__46mdspanIfNS2_7extentsIiJLm18446744073709551615ELm18446744073709551615EEEENS2_12layout_rightENS2_16default_accessorIfEEEEPf:
[----:B------:R-:W-:Y:S01]  /*0000*/  LDC R1, c[0x0][0x37c] ;  /* 0x0000df00ff017b82 */ /* 0x000fe20000000800 */
[----:B------:R-:W0:Y:S07]  /*0010*/  S2R R13, SR_CTAID.X ;  /* 0x00000000000d7919 */ /* 0x000e2e0000002500 */
[----:B------:R-:W1:Y:S01]  /*0020*/  LDC.64 R10, c[0x0][0x388] ;  /* 0x0000e200ff0a7b82 */ /* 0x000e620000000a00 */
[----:B------:R-:W0:Y:S01]  /*0030*/  LDCU UR4, c[0x0][0x360] ;  /* 0x00006c00ff0477ac */ /* 0x000e220008000800 */
[----:B------:R-:W0:Y:S02]  /*0040*/  S2R R0, SR_TID.X ;  /* 0x0000000000007919 */ /* 0x000e240000002100 */
[----:B0-----:R-:W-:-:S02]  /*0050*/  IMAD R13, R13, UR4, R0 ;  /* 0x000000040d0d7c24 */ /* 0x001fc4000f8e0200 */
[----:B-1----:R-:W-:-:S05]  /*0060*/  IMAD R0, R11, R10, RZ ;  /* 0x0000000a0b007224 */ /* 0x002fca00078e02ff */
[----:B------:R-:W-:-:S13]  /*0070*/  ISETP.GE.U32.AND P0, PT, R13, R0, PT ;  /* 0x000000000d00720c */ /* 0x000fda0003f06070 */
[----:B------:R-:W-:Y:S05]  /*0080*/  @P0 EXIT ;  /* 0x000000000000094d */ /* 0x000fea0003800000 */
[----:B------:R-:W-:Y:S01]  /*0090*/  IABS R6, R11 ;  /* 0x0000000b00067213 */ /* 0x000fe20000000000 */
[----:B------:R-:W0:Y:S01]  /*00a0*/  LDC R7, c[0x0][0x38c] ;  /* 0x0000e300ff077b82 */ /* 0x000e220000000800 */
[----:B------:R-:W1:Y:S02]  /*00b0*/  LDCU UR5, c[0x0][0x370] ;  /* 0x00006e00ff0577ac */ /* 0x000e640008000800 */
[----:B------:R-:W2:Y:S01]  /*00c0*/  I2F.RP R12, R6 ;  /* 0x00000006000c7306 */ /* 0x000ea20000209400 */
[----:B------:R-:W3:Y:S04]  /*00d0*/  LDCU.64 UR6, c[0x0][0x358] ;  /* 0x00006b00ff0677ac */ /* 0x000ee80008000a00 */
[----:B------:R-:W4:Y:S01]  /*00e0*/  LDC.64 R2, c[0x0][0x380] ;  /* 0x0000e000ff027b82 */ /* 0x000f220000000a00 */
[----:B------:R-:W0:Y:S07]  /*00f0*/  LDCU.64 UR8, c[0x0][0x380] ;  /* 0x00007000ff0877ac */ /* 0x000e2e0008000a00 */
[----:B------:R-:W0:Y:S01]  /*0100*/  LDC.64 R4, c[0x0][0x390] ;  /* 0x0000e400ff047b82 */ /* 0x000e220000000a00 */
[----:B--2---:R-:W2:Y:S01]  /*0110*/  MUFU.RCP R12, R12 ;  /* 0x0000000c000c7308 */ /* 0x004ea20000001000 */
[----:B-1----:R-:W-:Y:S01]  /*0120*/  UIMAD UR4, UR4, UR5, URZ ;  /* 0x00000005040472a4 */ /* 0x002fe2000f8e02ff */
[----:B--2---:R-:W-:-:S02]  /*0130*/  IADD3 R8, PT, PT, R12, 0xffffffe, RZ ;  /* 0x0ffffffe0c087810 */ /* 0x004fc40007ffe0ff */
[----:B------:R-:W-:-:S04]  /*0140*/  IADD3 R12, PT, PT, R11, -0x1, RZ ;  /* 0xffffffff0b0c7810 */ /* 0x000fc80007ffe0ff */
[----:B------:R1:W2:Y:S02]  /*0150*/  F2I.FTZ.U32.TRUNC.NTZ R9, R8 ;  /* 0x0000000800097305 */ /* 0x0002a4000021f000 */
[----:B-1----:R-:W-:Y:S02]  /*0160*/  HFMA2 R8, -RZ, RZ, 0, 0 ;  /* 0x00000000ff087431 */ /* 0x002fe400000001ff */
[----:B--2---:R-:W-:-:S04]  /*0170*/  IMAD.MOV R15, RZ, RZ, -R9 ;  /* 0x000000ffff0f7224 */ /* 0x004fc800078e0a09 */
[----:B------:R-:W-:-:S04]  /*0180*/  IMAD R15, R15, R6, RZ ;  /* 0x000000060f0f7224 */ /* 0x000fc800078e02ff */
[----:B------:R-:W-:-:S04]  /*0190*/  IMAD.HI.U32 R8, R9, R15, R8 ;  /* 0x0000000f09087227 */ /* 0x000fc800078e0008 */
[----:B0--34-:R-:W-:-:S07]  /*01a0*/  VIADD R9, R10, 0xffffffff ;  /* 0xffffffff0a097836 */ /* 0x019fce0000000000 */
.L_x_3:
[----:B------:R-:W-:Y:S01]  /*01b0*/  IABS R11, R13 ;  /* 0x0000000d000b7213 */ /* 0x000fe20000000000 */
[----:B------:R-:W-:Y:S01]  /*01c0*/  BSSY.RECONVERGENT B0, `(.L_x_0) ;  /* 0x0000031000007945 */ /* 0x000fe20003800200 */
[----:B------:R-:W-:-:S03]  /*01d0*/  IABS R16, R7 ;  /* 0x0000000700107213 */ /* 0x000fc60000000000 */
[----:B------:R-:W-:-:S04]  /*01e0*/  IMAD.HI.U32 R10, R8, R11, RZ ;  /* 0x0000000b080a7227 */ /* 0x000fc800078e00ff */
[----:B------:R-:W-:-:S04]  /*01f0*/  IMAD.MOV R14, RZ, RZ, -R10 ;  /* 0x000000ffff0e7224 */ /* 0x000fc800078e0a0a */
[----:B------:R-:W-:-:S05]  /*0200*/  IMAD R11, R16, R14, R11 ;  /* 0x0000000e100b7224 */ /* 0x000fca00078e020b */
[----:B------:R-:W-:-:S13]  /*0210*/  ISETP.GT.U32.AND P2, PT, R6, R11, PT ;  /* 0x0000000b0600720c */ /* 0x000fda0003f44070 */
[----:B------:R-:W-:Y:S01]  /*0220*/  @!P2 IADD3 R11, PT, PT, R11, -R16, RZ ;  /* 0x800000100b0ba210 */ /* 0x000fe20007ffe0ff */
[----:B------:R-:W-:Y:S01]  /*0230*/  @!P2 VIADD R10, R10, 0x1 ;  /* 0x000000010a0aa836 */ /* 0x000fe20000000000 */
[----:B------:R-:W-:Y:S02]  /*0240*/  ISETP.NE.AND P2, PT, R7, RZ, PT ;  /* 0x000000ff0700720c */ /* 0x000fe40003f45270 */
[----:B------:R-:W-:Y:S02]  /*0250*/  ISETP.GE.U32.AND P0, PT, R11, R6, PT ;  /* 0x000000060b00720c */ /* 0x000fe40003f06070 */
[----:B------:R-:W-:-:S04]  /*0260*/  LOP3.LUT R11, R13, R7, RZ, 0x3c, !PT ;  /* 0x000000070d0b7212 */ /* 0x000fc800078e3cff */
[----:B------:R-:W-:-:S07]  /*0270*/  ISETP.GE.AND P1, PT, R11, RZ, PT ;  /* 0x000000ff0b00720c */ /* 0x000fce0003f26270 */
[----:B------:R-:W-:-:S05]  /*0280*/  @P0 IADD3 R10, PT, PT, R10, 0x1, RZ ;  /* 0x000000010a0a0810 */ /* 0x000fca0007ffe0ff */
[----:B------:R-:W-:-:S05]  /*0290*/  IMAD.MOV.U32 R14, RZ, RZ, R10 ;  /* 0x000000ffff0e7224 */ /* 0x000fca00078e000a */
[----:B------:R-:W-:Y:S02]  /*02a0*/  @!P1 IADD3 R14, PT, PT, -R14, RZ, RZ ;  /* 0x000000ff0e0e9210 */ /* 0x000fe40007ffe1ff */
[----:B------:R-:W-:-:S05]  /*02b0*/  @!P2 LOP3.LUT R14, RZ, R7, RZ, 0x33, !PT ;  /* 0x00000007ff0ea212 */ /* 0x000fca00078e33ff */
[----:B------:R-:W-:-:S04]  /*02c0*/  IMAD.MOV R10, RZ, RZ, -R14 ;  /* 0x000000ffff0a7224 */ /* 0x000fc800078e0a0e */
[----:B------:R-:W-:-:S05]  /*02d0*/  IMAD R21, R7, R10, R13 ;  /* 0x0000000a07157224 */ /* 0x000fca00078e020d */
[----:B------:R-:W-:Y:S02]  /*02e0*/  ISETP.GE.AND P0, PT, R21, R12, PT ;  /* 0x0000000c1500720c */ /* 0x000fe40003f06270 */
[C---:B------:R-:W-:Y:S02]  /*02f0*/  VIMNMX R10, PT, PT, R14.reuse, R21, PT ;  /* 0x000000150e0a7248 */ /* 0x040fe40003fe0100 */
[----:B------:R-:W-:-:S04]  /*0300*/  ISETP.GE.OR P0, PT, R14, R9, P0 ;  /* 0x000000090e00720c */ /* 0x000fc80000706670 */
[----:B------:R-:W-:-:S13]  /*0310*/  ISETP.LT.OR P0, PT, R10, 0x1, P0 ;  /* 0x000000010a00780c */ /* 0x000fda0000701670 */
[----:B------:R-:W-:Y:S05]  /*0320*/  @P0 BRA `(.L_x_1) ;  /* 0x00000000005c0947 */ /* 0x000fea0003800000 */
[----:B------:R-:W-:-:S05]  /*0330*/  IMAD R10, R14, R7, RZ ;  /* 0x000000070e0a7224 */ /* 0x000fca00078e02ff */
[CC--:B------:R-:W-:Y:S02]  /*0340*/  IADD3 R15, P0, PT, R21.reuse, R10.reuse, RZ ;  /* 0x0000000a150f7210 */ /* 0x0c0fe40007f1e0ff */
[C---:B------:R-:W-:Y:S02]  /*0350*/  IADD3 R11, PT, PT, R21.reuse, R10, RZ ;  /* 0x0000000a150b7210 */ /* 0x040fe40007ffe0ff */
[----:B------:R-:W-:Y:S02]  /*0360*/  IADD3 R21, PT, PT, R21, -R7, R10 ;  /* 0x8000000715157210 */ /* 0x000fe40007ffe00a */
[----:B------:R-:W-:Y:S01]  /*0370*/  LEA.HI.X.SX32 R16, R10, RZ, 0x1, P0 ;  /* 0x000000ff0a107211 */ /* 0x000fe200000f0eff */
[----:B------:R-:W-:Y:S01]  /*0380*/  IMAD.WIDE R10, R11, 0x4, R2 ;  /* 0x000000040b0a7825 */ /* 0x000fe200078e0202 */
[----:B------:R-:W-:-:S03]  /*0390*/  LEA R14, P0, R15, UR8, 0x2 ;  /* 0x000000080f0e7c11 */ /* 0x000fc6000f8010ff */
[----:B------:R-:W-:Y:S01]  /*03a0*/  IMAD.WIDE R20, R21, 0x4, R2 ;  /* 0x0000000415147825 */ /* 0x000fe200078e0202 */
[----:B------:R-:W-:Y:S01]  /*03b0*/  LEA.HI.X R15, R15, UR9, R16, 0x2, P0 ;  /* 0x000000090f0f7c11 */ /* 0x000fe200080f1410 */
[----:B------:R-:W2:Y:S02]  /*03c0*/  LDG.E R18, desc[UR6][R10.64] ;  /* 0x000000060a127981 */ /* 0x000ea4000c1e1900 */
[----:B------:R-:W-:Y:S02]  /*03d0*/  IMAD.WIDE R16, R7, 0x4, R10 ;  /* 0x0000000407107825 */ /* 0x000fe400078e020a */
[----:B------:R-:W3:Y:S04]  /*03e0*/  LDG.E R20, desc[UR6][R20.64] ;  /* 0x0000000614147981 */ /* 0x000ee8000c1e1900 */
[----:B------:R-:W4:Y:S04]  /*03f0*/  LDG.E R14, desc[UR6][R14.64+-0x4] ;  /* 0xfffffc060e0e7981 */ /* 0x000f28000c1e1900 */
[----:B------:R-:W5:Y:S04]  /*0400*/  LDG.E R16, desc[UR6][R16.64] ;  /* 0x0000000610107981 */ /* 0x000f68000c1e1900 */
[----:B------:R-:W5:Y:S01]  /*0410*/  LDG.E R22, desc[UR6][R10.64+0x4] ;  /* 0x000004060a167981 */ /* 0x000f62000c1e1900 */
[----:B--2---:R-:W-:-:S04]  /*0420*/  FADD R19, R18, R18 ;  /* 0x0000001212137221 */ /* 0x004fc80000000000 */
[----:B---3--:R-:W-:Y:S01]  /*0430*/  FADD R23, -R19, R20 ;  /* 0x0000001413177221 */ /* 0x008fe20000000100 */
[----:B----4-:R-:W-:-:S03]  /*0440*/  FADD R19, R14, -R19 ;  /* 0x800000130e137221 */ /* 0x010fc60000000000 */
[----:B-----5:R-:W-:Y:S01]  /*0450*/  FADD R24, R23, R16 ;  /* 0x0000001017187221 */ /* 0x020fe20000000000 */
[----:B------:R-:W-:-:S04]  /*0460*/  FADD R19, R19, R22 ;  /* 0x0000001613137221 */ /* 0x000fc80000000000 */
[----:B------:R-:W-:-:S04]  /*0470*/  FADD R19, R19, R24 ;  /* 0x0000001813137221 */ /* 0x000fc80000000000 */
[----:B------:R-:W-:Y:S01]  /*0480*/  FFMA R19, R19, 0.20000000298023223877, R18 ;  /* 0x3e4ccccd13137823 */ /* 0x000fe20000000012 */
[----:B------:R-:W-:Y:S06]  /*0490*/  BRA `(.L_x_2) ;  /* 0x00000000000c7947 */ /* 0x000fec0003800000 */
.L_x_1:
[----:B------:R-:W-:-:S04]  /*04a0*/  IMAD R11, R14, R7, R21 ;  /* 0x000000070e0b7224 */ /* 0x000fc800078e0215 */
[----:B------:R-:W-:-:S05]  /*04b0*/  IMAD.WIDE R10, R11, 0x4, R2 ;  /* 0x000000040b0a7825 */ /* 0x000fca00078e0202 */
[----:B------:R0:W5:Y:S02]  /*04c0*/  LDG.E R19, desc[UR6][R10.64] ;  /* 0x000000060a137981 */ /* 0x000164000c1e1900 */
.L_x_2:
[----:B------:R-:W-:Y:S05]  /*04d0*/  BSYNC.RECONVERGENT B0 ;  /* 0x0000000000007941 */ /* 0x000fea0003800200 */
.L_x_0:
[C---:B0-----:R-:W-:Y:S01]  /*04e0*/  IMAD.WIDE R10, R13.reuse, 0x4, R4 ;  /* 0x000000040d0a7825 */ /* 0x041fe200078e0204 */
[----:B------:R-:W-:-:S04]  /*04f0*/  IADD3 R13, PT, PT, R13, UR4, RZ ;  /* 0x000000040d0d7c10 */ /* 0x000fc8000fffe0ff */
[----:B-----5:R0:W-:Y:S01]  /*0500*/  STG.E desc[UR6][R10.64], R19 ;  /* 0x000000130a007986 */ /* 0x0201e2000c101906 */
[----:B------:R-:W-:-:S13]  /*0510*/  ISETP.GE.U32.AND P0, PT, R13, R0, PT ;  /* 0x000000000d00720c */ /* 0x000fda0003f06070 */
[----:B0-----:R-:W-:Y:S05]  /*0520*/  @!P0 BRA `(.L_x_3) ;  /* 0xfffffffc00208947 */ /* 0x001fea000383ffff */
[----:B------:R-:W-:Y:S05]  /*0530*/  EXIT ;  /* 0x000000000000794d */ /* 0x000fea0003800000 */
.L_x_4:
[----:B------:R-:W-:-:S00]  /*0540*/  BRA `(.L_x_4) ;  /* 0xfffffffc00fc7947 */ /* 0x000fc0000383ffff */
[----:B------:R-:W-:-:S00]  /*0550*/  NOP ;  /* 0x0000000000007918 */ /* 0x000fc00000000000 */
        /* <DEDUP_REMOVED lines=10> */
.L_x_8:


//--------------------- .text._ZN3cub18CUB_300001_SM_10006detail8for_each13static_kernelINS2_12policy_hub_t12policy_500_tEmN6thrust24THRUST_300001_SM_1000_NS8cuda_cub20__uninitialized_fill7functorINS7_10device_ptrIfEEfEEEEvT0_T1_ --------------------------
	.section	.text._ZN3cub18CUB_300001_SM_10006detail8for_each13static_kernelINS2_12policy_hub_t12policy_500_tEmN6thrust24THRUST_300001_SM_1000_NS8cuda_cub20__uninitialized_fill7functorINS7_10device_ptrIfEEfEEEEvT0_T1_,"ax",@progbits
	.align	128
        .global         _ZN3cub18CUB_300001_SM_10006detail8for_each13static_kernelINS2_12policy_hub_t12policy_500_tEmN6thrust24THRUST_300001_SM_1000_NS8cuda_cub20__uninitialized_fill7functorINS7_10device_ptrIfEEfEEEEvT0_T1_
        .type           _ZN3cub18CUB_300001_SM_10006detail8for_each13static_kernelINS2_12policy_hub_t12policy_500_tEmN6thrust24THRUST_300001_SM_1000_NS8cuda_cub20__uninitialized_fill7functorINS7_10device_ptrIfEEfEEEEvT0_T1_,@function
        .size           _ZN3cub18CUB_300001_SM_10006detail8for_each13static_kernelINS2_12policy_hub_t12policy_500_tEmN6thrust24THRUST_300001_SM_1000_NS8cuda_cub20__uninitialized_fill7functorINS7_10device_ptrIfEEfEEEEvT0_T1_,(.L_x_9 - _ZN3cub18CUB_300001_SM_10006detail8for_each13static_kernelINS2_12policy_hub_t12policy_500_tEmN6thrust24THRUST_300001_SM_1000_NS8cuda_cub20__uninitialized_fill7functorINS7_10device_ptrIfEEfEEEEvT0_T1_)
        .other          _ZN3cub18CUB_300001_SM_10006detail8for_each13static_kernelINS2_12policy_hub_t12policy_500_tEmN6thrust24THRUST_300001_SM_1000_NS8cuda_cub20__uninitialized_fill7functorINS7_10device_ptrIfEEfEEEEvT0_T1_,@"STO_CUDA_ENTRY STV_DEFAULT"
_ZN3cub18CUB_300001_SM_10006detail8for_each13static_kernelINS2_12policy_hub_t12policy_500_tEmN6thrust24THRUST_300001_SM_1000_NS8cuda_cub20__uninitialized_fill7functorINS7_10device_ptrIfEEfEEEEvT0_T1_:
.text._ZN3cub18CUB_300001_SM_10006detail8for_each13static_kernelINS2_12policy_hub_t12policy_500_tEmN6thrust24THRUST_300001_SM_1000_NS8cuda_cub20__uninitialized_fill7functorINS7_10device_ptrIfEEfEEEEvT0_T1_:
[----:B------:R-:W-:Y:S08]  /*0000*/  LDC R1, c[0x0][0x37c] ;  /* 0x0000df00ff017b82 */ /* 0x000ff00000000800 */
[----:B------:R-:W0:Y:S01]  /*0010*/  S2UR UR4, SR_CTAID.X ;  /* 0x00000000000479c3 */ /* 0x000e220000002500 */
[----:B------:R-:W1:Y:S01]  /*0020*/  LDCU.64 UR6, c[0x0][0x380] ;  /* 0x00007000ff0677ac */ /* 0x000e620008000a00 */
[----:B------:R-:W2:Y:S01]  /*0030*/  LDCU.64 UR8, c[0x0][0x358] ;  /* 0x00006b00ff0877ac */ /* 0x000ea20008000a00 */
[----:B0-----:R-:W-:-:S04]  /*0040*/  UIMAD.WIDE.U32 UR4, UR4, 0x200, URZ ;  /* 0x00000200040478a5 */ /* 0x001fc8000f8e00ff */
[----:B-1----:R-:W-:-:S04]  /*0050*/  UIADD3 UR6, UP0, UPT, -UR4, UR6, URZ ;  /* 0x0000000604067290 */ /* 0x002fc8000ff1e1ff */
[----:B------:R-:W-:Y:S02]  /*0060*/  UIADD3.X UR7, UPT, UPT, ~UR5, UR7, URZ, UP0, !UPT ;  /* 0x0000000705077290 */ /* 0x000fe400087fe5ff */
[----:B------:R-:W-:-:S04]  /*0070*/  UISETP.GE.U32.AND UP0, UPT, UR6, 0x200, UPT ;  /* 0x000002000600788c */ /* 0x000fc8000bf06070 */
[----:B------:R-:W-:-:S09]  /*0080*/  UISETP.GE.U32.AND.EX UP0, UPT, UR7, URZ, UPT, UP0 ;  /* 0x000000ff0700728c */ /* 0x000fd2000bf06100 */
[----:B--2---:R-:W-:Y:S05]  /*0090*/  BRA.U !UP0, `(.L_x_5) ;  /* 0x0000000108287547 */ /* 0x004fea000b800000 */
[----:B------:R-:W0:Y:S01]  /*00a0*/  S2R R0, SR_TID.X ;  /* 0x0000000000007919 */ /* 0x000e220000002100 */
[----:B------:R-:W1:Y:S01]  /*00b0*/  LDCU.64 UR6, c[0x0][0x388] ;  /* 0x00007100ff0677ac */ /* 0x000e620008000a00 */
[----:B------:R-:W2:Y:S01]  /*00c0*/  LDC R5, c[0x0][0x390] ;  /* 0x0000e400ff057b82 */ /* 0x000ea20000000800 */
[----:B0-----:R-:W-:-:S05]  /*00d0*/  IADD3 R0, P0, PT, R0, UR4, RZ ;  /* 0x0000000400007c10 */ /* 0x001fca000ff1e0ff */
[----:B------:R-:W-:Y:S01]  /*00e0*/  IMAD.X R3, RZ, RZ, UR5, P0 ;  /* 0x00000005ff037e24 */ /* 0x000fe200080e06ff */
[----:B-1----:R-:W-:-:S04]  /*00f0*/  LEA R2, P0, R0, UR6, 0x2 ;  /* 0x0000000600027c11 */ /* 0x002fc8000f8010ff */
[----:B------:R-:W-:-:S05]  /*0100*/  LEA.HI.X R3, R0, UR7, R3, 0x2, P0 ;  /* 0x0000000700037c11 */ /* 0x000fca00080f1403 */
[----:B--2---:R-:W-:Y:S04]  /*0110*/  STG.E desc[UR8][R2.64], R5 ;  /* 0x0000000502007986 */ /* 0x004fe8000c101908 */
[----:B------:R-:W-:Y:S01]  /*0120*/  STG.E desc[UR8][R2.64+0x400], R5 ;  /* 0x0004000502007986 */ /* 0x000fe2000c101908 */
[----:B------:R-:W-:Y:S05]  /*0130*/  EXIT ;  /* 0x000000000000794d */ /* 0x000fea0003800000 */
.L_x_5:
[----:B------:R-:W0:Y:S01]  /*0140*/  S2R R0, SR_TID.X ;  /* 0x0000000000007919 */ /* 0x000e220000002100 */
[----:B------:R-:W-:Y:S01]  /*0150*/  IMAD.U32 R2, RZ, RZ, UR7 ;  /* 0x00000007ff027e24 */ /* 0x000fe2000f8e00ff */
[----:B------:R-:W1:Y:S01]  /*0160*/  LDCU.64 UR10, c[0x0][0x388] ;  /* 0x00007100ff0a77ac */ /* 0x000e620008000a00 */
[----:B------:R-:W-:Y:S01]  /*0170*/  IMAD.U32 R4, RZ, RZ, UR7 ;  /* 0x00000007ff047e24 */ /* 0x000fe2000f8e00ff */
[----:B0-----:R-:W-:-:S04]  /*0180*/  ISETP.LT.U32.AND P0, PT, R0, UR6, PT ;  /* 0x0000000600007c0c */ /* 0x001fc8000bf01070 */
[----:B------:R-:W-:Y:S01]  /*0190*/  ISETP.GT.U32.AND.EX P0, PT, R2, RZ, PT, P0 ;  /* 0x000000ff0200720c */ /* 0x000fe20003f04100 */
[C---:B------:R-:W-:Y:S01]  /*01a0*/  VIADD R2, R0.reuse, 0x100 ;  /* 0x0000010000027836 */ /* 0x040fe20000000000 */
[----:B------:R-:W-:-:S04]  /*01b0*/  IADD3 R0, P2, PT, R0, UR4, RZ ;  /* 0x0000000400007c10 */ /* 0x000fc8000ff5e0ff */
[----:B------:R-:W-:Y:S01]  /*01c0*/  ISETP.LT.U32.AND P1, PT, R2, UR6, PT ;  /* 0x0000000602007c0c */ /* 0x000fe2000bf21070 */
[----:B------:R-:W-:Y:S01]  /*01d0*/  IMAD.X R3, RZ, RZ, UR5, P2 ;  /* 0x00000005ff037e24 */ /* 0x000fe200090e06ff */
[----:B-1----:R-:W-:Y:S02]  /*01e0*/  LEA R2, P2, R0, UR10, 0x2 ;  /* 0x0000000a00027c11 */ /* 0x002fe4000f8410ff */
[----:B------:R-:W-:Y:S02]  /*01f0*/  ISETP.GT.U32.AND.EX P1, PT, R4, RZ, PT, P1 ;  /* 0x000000ff0400720c */ /* 0x000fe40003f24110 */
[----:B------:R-:W-:Y:S01]  /*0200*/  LEA.HI.X R3, R0, UR11, R3, 0x2, P2 ;  /* 0x0000000b00037c11 */ /* 0x000fe200090f1403 */
[----:B------:R-:W0:Y:S04]  /*0210*/  @P0 LDC R5, c[0x0][0x390] ;  /* 0x0000e400ff050b82 */ /* 0x000e280000000800 */
[----:B0-----:R0:W-:Y:S06]  /*0220*/  @P0 STG.E desc[UR8][R2.64], R5 ;  /* 0x0000000502000986 */ /* 0x0011ec000c101908 */
[----:B------:R-:W-:Y:S05]  /*0230*/  @!P1 EXIT ;  /* 0x000000000000994d */ /* 0x000fea0003800000 */
[----:B0-----:R-:W0:Y:S02]  /*0240*/  LDC R5, c[0x0][0x390] ;  /* 0x0000e400ff057b82 */ /* 0x001e240000000800 */
[----:B0-----:R-:W-:Y:S01]  /*0250*/  STG.E desc[UR8][R2.64+0x400], R5 ;  /* 0x0004000502007986 */ /* 0x001fe2000c101908 */
[----:B------:R-:W-:Y:S05]  /*0260*/  EXIT ;  /* 0x000000000000794d */ /* 0x000fea0003800000 */
.L_x_6:
        /* <DEDUP_REMOVED lines=9> */
.L_x_9:


//--------------------- .text._ZN3cub18CUB_300001_SM_10006detail11EmptyKernelIvEEvv --------------------------
	.section	.text._ZN3cub18CUB_300001_SM_10006detail11EmptyKernelIvEEvv,"ax",@progbits
	.align	128
        .global         _ZN3cub18CUB_300001_SM_10006detail11EmptyKernelIvEEvv
        .type           _ZN3cub18CUB_300001_SM_10006detail11EmptyKernelIvEEvv,@function
        .size           _ZN3cub18CUB_300001_SM_10006detail11EmptyKernelIvEEvv,(.L_x_10 - _ZN3cub18CUB_300001_SM_10006detail11EmptyKernelIvEEvv)
        .other          _ZN3cub18CUB_300001_SM_10006detail11EmptyKernelIvEEvv,@"STO_CUDA_ENTRY STV_DEFAULT"
_ZN3cub18CUB_300001_SM_10006detail11EmptyKernelIvEEvv:
.text._ZN3cub18CUB_300001_SM_10006detail11EmptyKernelIvEEvv:
[----:B------:R-:W-:Y:S01]  /*0000*/  LDC R1, c[0x0][0x37c] ;  /* 0x0000df00ff017b82 */ /* 0x000fe20000000800 */
[----:B------:R-:W-:Y:S05]  /*0010*/  EXIT ;  /* 0x000000000000794d */ /* 0x000fea0003800000 */
.L_x_7:
        /* <DEDUP_REMOVED lines=14> */
.L_x_10:


//--------------------- .nv.shared.reserved.0     --------------------------
	.section	.nv.shared.reserved.0,"aw",@nobits
	.weak		__nv_reservedSMEM_offset_0_alias
	.size		__nv_reservedSMEM_offset_0_alias, 0, 64
	.other		__nv_reservedSMEM_offset_0_alias,@"STO_CUDA_RESERVED_SHARED STV_DEFAULT"
__nv_reservedSMEM_offset_0_alias:
	.zero		0
	.zero		64


//--------------------- .nv.global                --------------------------
	.section	.nv.global,"aw",@nobits
.nv.global:
	.type		_ZN34_INTERNAL_12a0b294_4_k_cu_9e2d37ef6thrust24THRUST_300001_SM_1000_NS12placeholders2_8E,@object
	.size		_ZN34_INTERNAL_12a0b294_4_k_cu_9e2d37ef6thrust24THRUST_300001_SM_1000_NS12placeholders2_8E,(_ZN34_INTERNAL_12a0b294_4_k_cu_9e2d37ef4cuda3std3__436_GLOBAL__N__12a0b294_4_k_cu_9e2d37ef6ignoreE - _ZN34_INTERNAL_12a0b294_4_k_cu_9e2d37ef6thrust24THRUST_300001_SM_1000_NS12placeholders2_8E)
_ZN34_INTERNAL_12a0b294_4_k_cu_9e2d37ef6thrust24THRUST_300001_SM_1000_NS12placeholders2_8E:
	.zero		1
	.type		_ZN34_INTERNAL_12a0b294_4_k_cu_9e2d37ef4cuda3std3__436_GLOBAL__N__12a0b294_4_k_cu_9e2d37ef6ignoreE,@object
	.size		_ZN34_INTERNAL_12a0b294_4_k_cu_9e2d37ef4cuda3std3__436_GLOBAL__N__12a0b294_4_k_cu_9e2d37ef6ignoreE,(_ZN34_INTERNAL_12a0b294_4_k_cu_9e2d37ef4cuda3std6ranges3__45__cpo4dataE - _ZN34_INTERNAL_12a0b294_4_k_cu_9e2d37ef4cuda3std3__436_GLOBAL__N__12a0b294_4_k_cu_9e2d37ef6ignoreE)
_ZN34_INTERNAL_12a0b294_4_k_cu_9e2d37ef4cuda3std3__436_GLOBAL__N__12a0b294_4_k_cu_9e2d37ef6ignoreE:
	.zero		1
	.type		_ZN34_INTERNAL_12a0b294_4_k_cu_9e2d37ef4cuda3std6ranges3__45__cpo4dataE,@object
	.size		_ZN34_INTERNAL_12a0b294_4_k_cu_9e2d37ef4cuda3std6ranges3__45__cpo4dataE,(_ZN34_INTERNAL_12a0b294_4_k_cu_9e2d37ef6thrust24THRUST_300001_SM_1000_NS6system3cpp3parE - _ZN34_INTERNAL_12a0b294_4_k_cu_9e2d37ef4cuda3std6ranges3__45__cpo4dataE)
_ZN34_INTERNAL_12a0b294_4_k_cu_9e2d37ef4cuda3std6ranges3__45__cpo4dataE:
	.zero		1
	.type		_ZN34_INTERNAL_12a0b294_4_k_cu_9e2d37ef6thrust24THRUST_300001_SM_1000_NS6system3cpp3parE,@object
	.size		_ZN34_INTERNAL_12a0b294_4_k_cu_9e2d37ef6thrust24THRUST_300001_SM_1000_NS6system3cpp3parE,(_ZN34_INTERNAL_12a0b294_4_k_cu_9e2d37ef4cuda3std3__45__cpo5beginE - _ZN34_INTERNAL_12a0b294_4_k_cu_9e2d37ef6thrust24THRUST_300001_SM_1000_NS6system3cpp3parE)
_ZN34_INTERNAL_12a0b294_4_k_cu_9e2d37ef6thrust24THRUST_300001_SM_1000_NS6system3cpp3parE:
	.zero		1
	.type		_ZN34_INTERNAL_12a0b294_4_k_cu_9e2d37ef4cuda3std3__45__cpo5beginE,@object
	.size		_ZN34_INTERNAL_12a0b294_4_k_cu_9e2d37ef4cuda3std3__45__cpo5beginE,(_ZN34_INTERNAL_12a0b294_4_k_cu_9e2d37ef4cuda3std6ranges3__45__cpo5beginE - _ZN34_INTERNAL_12a0b294_4_k_cu_9e2d37ef4cuda3std3__45__cpo5beginE)
_ZN34_INTERNAL_12a0b294_4_k_cu_9e2d37ef4cuda3std3__45__cpo5beginE:
	.zero		1
	.type		_ZN34_INTERNAL_12a0b294_4_k_cu_9e2d37ef4cuda3std6ranges3__45__cpo5beginE,@object
	.size		_ZN34_INTERNAL_12a0b294_4_k_cu_9e2d37ef4cuda3std6ranges3__45__cpo5beginE,(_ZN34_INTERNAL_12a0b294_4_k_cu_9e2d37ef6thrust24THRUST_300001_SM_1000_NS6deviceE - _ZN34_INTERNAL_12a0b294_4_k_cu_9e2d37ef4cuda3std6ranges3__45__cpo5beginE)
_ZN34_INTERNAL_12a0b294_4_k_cu_9e2d37ef4cuda3std6ranges3__45__cpo5beginE:
	.zero		1
	.type		_ZN34_INTERNAL_12a0b294_4_k_cu_9e2d37ef6thrust24THRUST_300001_SM_1000_NS6deviceE,@object
	.size		_ZN34_INTERNAL_12a0b294_4_k_cu_9e2d37ef6thrust24THRUST_300001_SM_1000_NS6deviceE,(_ZN34_INTERNAL_12a0b294_4_k_cu_9e2d37ef4cuda3std3__420unreachable_sentinelE - _ZN34_INTERNAL_12a0b294_4_k_cu_9e2d37ef6thrust24THRUST_300001_SM_1000_NS6deviceE)
_ZN34_INTERNAL_12a0b294_4_k_cu_9e2d37ef6thrust24THRUST_300001_SM_1000_NS6deviceE:
	.zero		1
	.type		_ZN34_INTERNAL_12a0b294_4_k_cu_9e2d37ef4cuda3std3__420unreachable_sentinelE,@object
	.size		_ZN34_INTERNAL_12a0b294_4_k_cu_9e2d37ef4cuda3std3__420unreachable_sentinelE,(_ZN34_INTERNAL_12a0b294_4_k_cu_9e2d37ef4cuda3std6ranges3__45__cpo8distanceE - _ZN34_INTERNAL_12a0b294_4_k_cu_9e2d37ef4cuda3std3__420unreachable_sentinelE)
_ZN34_INTERNAL_12a0b294_4_k_cu_9e2d37ef4cuda3std3__420unreachable_sentinelE:
	.zero		1
	.type		_ZN34_INTERNAL_12a0b294_4_k_cu_9e2d37ef4cuda3std6ranges3__45__cpo8distanceE,@object
	.size		_ZN34_INTERNAL_12a0b294_4_k_cu_9e2d37ef4cuda3std6ranges3__45__cpo8distanceE,(_ZN34_INTERNAL_12a0b294_4_k_cu_9e2d37ef6thrust24THRUST_300001_SM_1000_NS12placeholders2_4E - _ZN34_INTERNAL_12a0b294_4_k_cu_9e2d37ef4cuda3std6ranges3__45__cpo8distanceE)
_ZN34_INTERNAL_12a0b294_4_k_cu_9e2d37ef4cuda3std6ranges3__45__cpo8distanceE:
	.zero		1
	.type		_ZN34_INTERNAL_12a0b294_4_k_cu_9e2d37ef6thrust24THRUST_300001_SM_1000_NS12placeholders2_4E,@object
	.size		_ZN34_INTERNAL_12a0b294_4_k_cu_9e2d37ef6thrust24THRUST_300001_SM_1000_NS12placeholders2_4E,(_ZN34_INTERNAL_12a0b294_4_k_cu_9e2d37ef4cuda3std3__45__cpo6rbeginE - _ZN34_INTERNAL_12a0b294_4_k_cu_9e2d37ef6thrust24THRUST_300001_SM_1000_NS12placeholders2_4E)
_ZN34_INTERNAL_12a0b294_4_k_cu_9e2d37ef6thrust24THRUST_300001_SM_1000_NS12placeholders2_4E:
	.zero		1
	.type		_ZN34_INTERNAL_12a0b294_4_k_cu_9e2d37ef4cuda3std3__45__cpo6rbeginE,@object
	.size		_ZN34_INTERNAL_12a0b294_4_k_cu_9e2d37ef4cuda3std3__45__cpo6rbeginE,(_ZN34_INTERNAL_12a0b294_4_k_cu_9e2d37ef4cuda3std6ranges3__45__cpo7advanceE - _ZN34_INTERNAL_12a0b294_4_k_cu_9e2d37ef4cuda3std3__45__cpo6rbeginE)
_ZN34_INTERNAL_12a0b294_4_k_cu_9e2d37ef4cuda3std3__45__cpo6rbeginE:
	.zero		1
	.type		_ZN34_INTERNAL_12a0b294_4_k_cu_9e2d37ef4cuda3std6ranges3__45__cpo7advanceE,@object
	.size		_ZN34_INTERNAL_12a0b294_4_k_cu_9e2d37ef4cuda3std6ranges3__45__cpo7advanceE,(_ZN34_INTERNAL_12a0b294_4_k_cu_9e2d37ef6thrust24THRUST_300001_SM_1000_NS12placeholders3_10E - _ZN34_INTERNAL_12a0b294_4_k_cu_9e2d37ef4cuda3std6ranges3__45__cpo7advanceE)
_ZN34_INTERNAL_12a0b294_4_k_cu_9e2d37ef4cuda3std6ranges3__45__cpo7advanceE:
	.zero		1
	.type		_ZN34_INTERNAL_12a0b294_4_k_cu_9e2d37ef6thrust24THRUST_300001_SM_1000_NS12placeholders3_10E,@object
	.size		_ZN34_INTERNAL_12a0b294_4_k_cu_9e2d37ef6thrust24THRUST_300001_SM_1000_NS12placeholders3_10E,(_ZN34_INTERNAL_12a0b294_4_k_cu_9e2d37ef4cuda3std3__48in_placeE - _ZN34_INTERNAL_12a0b294_4_k_cu_9e2d37ef6thrust24THRUST_300001_SM_1000_NS12placeholders3_10E)
_ZN34_INTERNAL_12a0b294_4_k_cu_9e2d37ef6thrust24THRUST_300001_SM_1000_NS12placeholders3_10E:
	.zero		1
	.type		_ZN34_INTERNAL_12a0b294_4_k_cu_9e2d37ef4cuda3std3__48in_placeE,@object
	.size		_ZN34_INTERNAL_12a0b294_4_k_cu_9e2d37ef4cuda3std3__48in_placeE,(_ZN34_INTERNAL_12a0b294_4_k_cu_9e2d37ef4cuda3std6ranges3__45__cpo4sizeE - _ZN34_INTERNAL_12a0b294_4_k_cu_9e2d37ef4cuda3std3__48in_placeE)
_ZN34_INTERNAL_12a0b294_4_k_cu_9e2d37ef4cuda3std3__48in_placeE:
	.zero		1
	.type		_ZN34_INTERNAL_12a0b294_4_k_cu_9e2d37ef4cuda3std6ranges3__45__cpo4sizeE,@object
	.size		_ZN34_INTERNAL_12a0b294_4_k_cu_9e2d37ef4cuda3std6ranges3__45__cpo4sizeE,(_ZN34_INTERNAL_12a0b294_4_k_cu_9e2d37ef6thrust24THRUST_300001_SM_1000_NS12placeholders2_2E - _ZN34_INTERNAL_12a0b294_4_k_cu_9e2d37ef4cuda3std6ranges3__45__cpo4sizeE)
_ZN34_INTERNAL_12a0b294_4_k_cu_9e2d37ef4cuda3std6ranges3__45__cpo4sizeE:
	.zero		1
	.type		_ZN34_INTERNAL_12a0b294_4_k_cu_9e2d37ef6thrust24THRUST_300001_SM_1000_NS12placeholders2_2E,@object
	.size		_ZN34_INTERNAL_12a0b294_4_k_cu_9e2d37ef6thrust24THRUST_300001_SM_1000_NS12placeholders2_2E,(_ZN34_INTERNAL_12a0b294_4_k_cu_9e2d37ef4cuda3std3__45__cpo6cbeginE - _ZN34_INTERNAL_12a0b294_4_k_cu_9e2d37ef6thrust24THRUST_300001_SM_1000_NS12placeholders2_2E)
_ZN34_INTERNAL_12a0b294_4_k_cu_9e2d37ef6thrust24THRUST_300001_SM_1000_NS12placeholders2_2E:
	.zero		1
	.type		_ZN34_INTERNAL_12a0b294_4_k_cu_9e2d37ef4cuda3std3__45__cpo6cbeginE,@object
	.size		_ZN34_INTERNAL_12a0b294_4_k_cu_9e2d37ef4cuda3std3__45__cpo6cbeginE,(_ZN34_INTERNAL_12a0b294_4_k_cu_9e2d37ef4cuda3std6ranges3__45__cpo6cbeginE - _ZN34_INTERNAL_12a0b294_4_k_cu_9e2d37ef4cuda3std3__45__cpo6cbeginE)
_ZN34_INTERNAL_12a0b294_4_k_cu_9e2d37ef4cuda3std3__45__cpo6cbeginE:
	.zero		1
	.type		_ZN34_INTERNAL_12a0b294_4_k_cu_9e2d37ef4cuda3std6ranges3__45__cpo6cbeginE,@object
	.size		_ZN34_INTERNAL_12a0b294_4_k_cu_9e2d37ef4cuda3std6ranges3__45__cpo6cbeginE,(_ZN34_INTERNAL_12a0b294_4_k_cu_9e2d37ef6thrust24THRUST_300001_SM_1000_NS12placeholders2_6E - _ZN34_INTERNAL_12a0b294_4_k_cu_9e2d37ef4cuda3std6ranges3__45__cpo6cbeginE)
_ZN34_INTERNAL_12a0b294_4_k_cu_9e2d37ef4cuda3std6ranges3__45__cpo6cbeginE:
	.zero		1
	.type		_ZN34_INTERNAL_12a0b294_4_k_cu_9e2d37ef6thrust24THRUST_300001_SM_1000_NS12placeholders2_6E,@object
	.size		_ZN34_INTERNAL_12a0b294_4_k_cu_9e2d37ef6thrust24THRUST_300001_SM_1000_NS12placeholders2_6E,(_ZN34_INTERNAL_12a0b294_4_k_cu_9e2d37ef4cuda3std3__45__cpo7crbeginE - _ZN34_INTERNAL_12a0b294_4_k_cu_9e2d37ef6thrust24THRUST_300001_SM_1000_NS12placeholders2_6E)
_ZN34_INTERNAL_12a0b294_4_k_cu_9e2d37ef6thrust24THRUST_300001_SM_1000_NS12placeholders2_6E:
	.zero		1
	.type		_ZN34_INTERNAL_12a0b294_4_k_cu_9e2d37ef4cuda3std3__45__cpo7crbeginE,@object
	.size		_ZN34_INTERNAL_12a0b294_4_k_cu_9e2d37ef4cuda3std3__45__cpo7crbeginE,(_ZN34_INTERNAL_12a0b294_4_k_cu_9e2d37ef4cuda3std6ranges3__45__cpo4nextE - _ZN34_INTERNAL_12a0b294_4_k_cu_9e2d37ef4cuda3std3__45__cpo7crbeginE)
_ZN34_INTERNAL_12a0b294_4_k_cu_9e2d37ef4cuda3std3__45__cpo7crbeginE:
	.zero		1
	.type		_ZN34_INTERNAL_12a0b294_4_k_cu_9e2d37ef4cuda3std6ranges3__45__cpo4nextE,@object
	.size		_ZN34_INTERNAL_12a0b294_4_k_cu_9e2d37ef4cuda3std6ranges3__45__cpo4nextE,(_ZN34_INTERNAL_12a0b294_4_k_cu_9e2d37ef4cuda3std6ranges3__45__cpo4swapE - _ZN34_INTERNAL_12a0b294_4_k_cu_9e2d37ef4cuda3std6ranges3__45__cpo4nextE)
_ZN34_INTERNAL_12a0b294_4_k_cu_9e2d37ef4cuda3std6ranges3__45__cpo4nextE:
	.zero		1
	.type		_ZN34_INTERNAL_12a0b294_4_k_cu_9e2d37ef4cuda3std6ranges3__45__cpo4swapE,@object
	.size		_ZN34_INTERNAL_12a0b294_4_k_cu_9e2d37ef4cuda3std6ranges3__45__cpo4swapE,(_ZN34_INTERNAL_12a0b294_4_k_cu_9e2d37ef6thrust24THRUST_300001_SM_1000_NS8cuda_cub10par_nosyncE - _ZN34_INTERNAL_12a0b294_4_k_cu_9e2d37ef4cuda3std6ranges3__45__cpo4swapE)
_ZN34_INTERNAL_12a0b294_4_k_cu_9e2d37ef4cuda3std6ranges3__45__cpo4swapE:
	.zero		1
	.type		_ZN34_INTERNAL_12a0b294_4_k_cu_9e2d37ef6thrust24THRUST_300001_SM_1000_NS8cuda_cub10par_nosyncE,@object
	.size		_ZN34_INTERNAL_12a0b294_4_k_cu_9e2d37ef6thrust24THRUST_300001_SM_1000_NS8cuda_cub10par_nosyncE,(_ZN34_INTERNAL_12a0b294_4_k_cu_9e2d37ef6thrust24THRUST_300001_SM_1000_NS3seqE - _ZN34_INTERNAL_12a0b294_4_k_cu_9e2d37ef6thrust24THRUST_300001_SM_1000_NS8cuda_cub10par_nosyncE)
_ZN34_INTERNAL_12a0b294_4_k_cu_9e2d37ef6thrust24THRUST_300001_SM_1000_NS8cuda_cub10par_nosyncE:
	.zero		1
	.type		_ZN34_INTERNAL_12a0b294_4_k_cu_9e2d37ef6thrust24THRUST_300001_SM_1000_NS3seqE,@object
	.size		_ZN34_INTERNAL_12a0b294_4_k_cu_9e2d37ef6thrust24THRUST_300001_SM_1000_NS3seqE,(_ZN34_INTERNAL_12a0b294_4_k_cu_9e2d37ef4cuda3std3__47nulloptE - _ZN34_INTERNAL_12a0b294_4_k_cu_9e2d37ef6thrust24THRUST_300001_SM_1000_NS3seqE)
_ZN34_INTERNAL_12a0b294_4_k_cu_9e2d37ef6thrust24THRUST_300001_SM_1000_NS3seqE:
	.zero		1
	.type		_ZN34_INTERNAL_12a0b294_4_k_cu_9e2d37ef4cuda3std3__47nulloptE,@object
	.size		_ZN34_INTERNAL_12a0b294_4_k_cu_9e2d37ef4cuda3std3__47nulloptE,(_ZN34_INTERNAL_12a0b294_4_k_cu_9e2d37ef4cuda3std6ranges3__45__cpo5ssizeE - _ZN34_INTERNAL_12a0b294_4_k_cu_9e2d37ef4cuda3std3__47nulloptE)
_ZN34_INTERNAL_12a0b294_4_k_cu_9e2d37ef4cuda3std3__47nulloptE:
	.zero		1
	.type		_ZN34_INTERNAL_12a0b294_4_k_cu_9e2d37ef4cuda3std6ranges3__45__cpo5ssizeE,@object
	.size		_ZN34_INTERNAL_12a0b294_4_k_cu_9e2d37ef4cuda3std6ranges3__45__cpo5ssizeE,(_ZN34_INTERNAL_12a0b294_4_k_cu_9e2d37ef6thrust24THRUST_300001_SM_1000_NS12placeholders2_3E - _ZN34_INTERNAL_12a0b294_4_k_cu_9e2d37ef4cuda3std6ranges3__45__cpo5ssizeE)
_ZN34_INTERNAL_12a0b294_4_k_cu_9e2d37ef4cuda3std6ranges3__45__cpo5ssizeE:
	.zero		1
	.type		_ZN34_INTERNAL_12a0b294_4_k_cu_9e2d37ef6thrust24THRUST_300001_SM_1000_NS12placeholders2_3E,@object
	.size		_ZN34_INTERNAL_12a0b294_4_k_cu_9e2d37ef6thrust24THRUST_300001_SM_1000_NS12placeholders2_3E,(_ZN34_INTERNAL_12a0b294_4_k_cu_9e2d37ef4cuda3std3__45__cpo4cendE - _ZN34_INTERNAL_12a0b294_4_k_cu_9e2d37ef6thrust24THRUST_300001_SM_1000_NS12placeholders2_3E)
_ZN34_INTERNAL_12a0b294_4_k_cu_9e2d37ef6thrust24THRUST_300001_SM_1000_NS12placeholders2_3E:
	.zero		1
	.type		_ZN34_INTERNAL_12a0b294_4_k_cu_9e2d37ef4cuda3std3__45__cpo4cendE,@object
	.size		_ZN34_INTERNAL_12a0b294_4_k_cu_9e2d37ef4cuda3std3__45__cpo4cendE,(_ZN34_INTERNAL_12a0b294_4_k_cu_9e2d37ef4cuda3std6ranges3__45__cpo4cendE - _ZN34_INTERNAL_12a0b294_4_k_cu_9e2d37ef4cuda3std3__45__cpo4cendE)
_ZN34_INTERNAL_12a0b294_4_k_cu_9e2d37ef4cuda3std3__45__cpo4cendE:
	.zero		1
	.type		_ZN34_INTERNAL_12a0b294_4_k_cu_9e2d37ef4cuda3std6ranges3__45__cpo4cendE,@object
	.size		_ZN34_INTERNAL_12a0b294_4_k_cu_9e2d37ef4cuda3std6ranges3__45__cpo4cendE,(_ZN34_INTERNAL_12a0b294_4_k_cu_9e2d37ef6thrust24THRUST_300001_SM_1000_NS12placeholders2_7E - _ZN34_INTERNAL_12a0b294_4_k_cu_9e2d37ef4cuda3std6ranges3__45__cpo4cendE)
_ZN34_INTERNAL_12a0b294_4_k_cu_9e2d37ef4cuda3std6ranges3__45__cpo4cendE:
	.zero		1
	.type		_ZN34_INTERNAL_12a0b294_4_k_cu_9e2d37ef6thrust24THRUST_300001_SM_1000_NS12placeholders2_7E,@object
	.size		_ZN34_INTERNAL_12a0b294_4_k_cu_9e2d37ef6thrust24THRUST_300001_SM_1000_NS12placeholders2_7E,(_ZN34_INTERNAL_12a0b294_4_k_cu_9e2d37ef4cuda3std3__45__cpo5crendE - _ZN34_INTERNAL_12a0b294_4_k_cu_9e2d37ef6thrust24THRUST_300001_SM_1000_NS12placeholders2_7E)
_ZN34_INTERNAL_12a0b294_4_k_cu_9e2d37ef6thrust24THRUST_300001_SM_1000_NS12placeholders2_7E:
	.zero		1
	.type		_ZN34_INTERNAL_12a0b294_4_k_cu_9e2d37ef4cuda3std3__45__cpo5crendE,@object
	.size		_ZN34_INTERNAL_12a0b294_4_k_cu_9e2d37ef4cuda3std3__45__cpo5crendE,(_ZN34_INTERNAL_12a0b294_4_k_cu_9e2d37ef4cuda3std6ranges3__45__cpo4prevE - _ZN34_INTERNAL_12a0b294_4_k_cu_9e2d37ef4cuda3std3__45__cpo5crendE)
_ZN34_INTERNAL_12a0b294_4_k_cu_9e2d37ef4cuda3std3__45__cpo5crendE:
	.zero		1
	.type		_ZN34_INTERNAL_12a0b294_4_k_cu_9e2d37ef4cuda3std6ranges3__45__cpo4prevE,@object
	.size		_ZN34_INTERNAL_12a0b294_4_k_cu_9e2d37ef4cuda3std6ranges3__45__cpo4prevE,(_ZN34_INTERNAL_12a0b294_4_k_cu_9e2d37ef4cuda3std6ranges3__45__cpo9iter_moveE - _ZN34_INTERNAL_12a0b294_4_k_cu_9e2d37ef4cuda3std6ranges3__45__cpo4prevE)
_ZN34_INTERNAL_12a0b294_4_k_cu_9e2d37ef4cuda3std6ranges3__45__cpo4prevE:
	.zero		1
	.type		_ZN34_INTERNAL_12a0b294_4_k_cu_9e2d37ef4cuda3std6ranges3__45__cpo9iter_moveE,@object
	.size		_ZN34_INTERNAL_12a0b294_4_k_cu_9e2d37ef4cuda3std6ranges3__45__cpo9iter_moveE,(_ZN34_INTERNAL_12a0b294_4_k_cu_9e2d37ef6thrust24THRUST_300001_SM_1000_NS6system6detail10sequential3seqE - _ZN34_INTERNAL_12a0b294_4_k_cu_9e2d37ef4cuda3std6ranges3__45__cpo9iter_moveE)
_ZN34_INTERNAL_12a0b294_4_k_cu_9e2d37ef4cuda3std6ranges3__45__cpo9iter_moveE:
	.zero		1
	.type		_ZN34_INTERNAL_12a0b294_4_k_cu_9e2d37ef6thrust24THRUST_300001_SM_1000_NS6system6detail10sequential3seqE,@object
	.size		_ZN34_INTERNAL_12a0b294_4_k_cu_9e2d37ef6thrust24THRUST_300001_SM_1000_NS6system6detail10sequential3seqE,(_ZN34_INTERNAL_12a0b294_4_k_cu_9e2d37ef6thrust24THRUST_300001_SM_1000_NS12placeholders2_9E - _ZN34_INTERNAL_12a0b294_4_k_cu_9e2d37ef6thrust24THRUST_300001_SM_1000_NS6system6detail10sequential3seqE)
_ZN34_INTERNAL_12a0b294_4_k_cu_9e2d37ef6thrust24THRUST_300001_SM_1000_NS6system6detail10sequential3seqE:
	.zero		1
	.type		_ZN34_INTERNAL_12a0b294_4_k_cu_9e2d37ef6thrust24THRUST_300001_SM_1000_NS12placeholders2_9E,@object
	.size		_ZN34_INTERNAL_12a0b294_4_k_cu_9e2d37ef6thrust24THRUST_300001_SM_1000_NS12placeholders2_9E,(_ZN34_INTERNAL_12a0b294_4_k_cu_9e2d37ef4cuda3std3__419piecewise_constructE - _ZN34_INTERNAL_12a0b294_4_k_cu_9e2d37ef6thrust24THRUST_300001_SM_1000_NS12placeholders2_9E)
_ZN34_INTERNAL_12a0b294_4_k_cu_9e2d37ef6thrust24THRUST_300001_SM_1000_NS12placeholders2_9E:
	.zero		1
	.type		_ZN34_INTERNAL_12a0b294_4_k_cu_9e2d37ef4cuda3std3__419piecewise_constructE,@object
	.size		_ZN34_INTERNAL_12a0b294_4_k_cu_9e2d37ef4cuda3std3__419piecewise_constructE,(_ZN34_INTERNAL_12a0b294_4_k_cu_9e2d37ef4cuda3std6ranges3__45__cpo5cdataE - _ZN34_INTERNAL_12a0b294_4_k_cu_9e2d37ef4cuda3std3__419piecewise_constructE)
_ZN34_INTERNAL_12a0b294_4_k_cu_9e2d37ef4cuda3std3__419piecewise_constructE:
	.zero		1
	.type		_ZN34_INTERNAL_12a0b294_4_k_cu_9e2d37ef4cuda3std6ranges3__45__cpo5cdataE,@object
	.size		_ZN34_INTERNAL_12a0b294_4_k_cu_9e2d37ef4cuda3std6ranges3__45__cpo5cdataE,(_ZN34_INTERNAL_12a0b294_4_k_cu_9e2d37ef6thrust24THRUST_300001_SM_1000_NS12placeholders2_1E - _ZN34_INTERNAL_12a0b294_4_k_cu_9e2d37ef4cuda3std6ranges3__45__cpo5cdataE)
_ZN34_INTERNAL_12a0b294_4_k_cu_9e2d37ef4cuda3std6ranges3__45__cpo5cdataE:
	.zero		1
	.type		_ZN34_INTERNAL_12a0b294_4_k_cu_9e2d37ef6thrust24THRUST_300001_SM_1000_NS12placeholders2_1E,@object
	.size		_ZN34_INTERNAL_12a0b294_4_k_cu_9e2d37ef6thrust24THRUST_300001_SM_1000_NS12placeholders2_1E,(_ZN34_INTERNAL_12a0b294_4_k_cu_9e2d37ef4cuda3std3__45__cpo3endE - _ZN34_INTERNAL_12a0b294_4_k_cu_9e2d37ef6thrust24THRUST_300001_SM_1000_NS12placeholders2_1E)
_ZN34_INTERNAL_12a0b294_4_k_cu_9e2d37ef6thrust24THRUST_300001_SM_1000_NS12placeholders2_1E:
	.zero		1
	.type		_ZN34_INTERNAL_12a0b294_4_k_cu_9e2d37ef4cuda3std3__45__cpo3endE,@object
	.size		_ZN34_INTERNAL_12a0b294_4_k_cu_9e2d37ef4cuda3std3__45__cpo3endE,(_ZN34_INTERNAL_12a0b294_4_k_cu_9e2d37ef4cuda3std6ranges3__45__cpo3endE - _ZN34_INTERNAL_12a0b294_4_k_cu_9e2d37ef4cuda3std3__45__cpo3endE)
_ZN34_INTERNAL_12a0b294_4_k_cu_9e2d37ef4cuda3std3__45__cpo3endE:
	.zero		1
	.type		_ZN34_INTERNAL_12a0b294_4_k_cu_9e2d37ef4cuda3std6ranges3__45__cpo3endE,@object
	.size		_ZN34_INTERNAL_12a0b294_4_k_cu_9e2d37ef4cuda3std6ranges3__45__cpo3endE,(_ZN34_INTERNAL_12a0b294_4_k_cu_9e2d37ef6thrust24THRUST_300001_SM_1000_NS12placeholders2_5E - _ZN34_INTERNAL_12a0b294_4_k_cu_9e2d37ef4cuda3std6ranges3__45__cpo3endE)
_ZN34_INTERNAL_12a0b294_4_k_cu_9e2d37ef4cuda3std6ranges3__45__cpo3endE:
	.zero		1
	.type		_ZN34_INTERNAL_12a0b294_4_k_cu_9e2d37ef6thrust24THRUST_300001_SM_1000_NS12placeholders2_5E,@object
	.size		_ZN34_INTERNAL_12a0b294_4_k_cu_9e2d37ef6thrust24THRUST_300001_SM_1000_NS12placeholders2_5E,(_ZN34_INTERNAL_12a0b294_4_k_cu_9e2d37ef4cuda3std3__45__cpo4rendE - _ZN34_INTERNAL_12a0b294_4_k_cu_9e2d37ef6thrust24THRUST_300001_SM_1000_NS12placeholders2_5E)
_ZN34_INTERNAL_12a0b294_4_k_cu_9e2d37ef6thrust24THRUST_300001_SM_1000_NS12placeholders2_5E:
	.zero		1
	.type		_ZN34_INTERNAL_12a0b294_4_k_cu_9e2d37ef4cuda3std3__45__cpo4rendE,@object
	.size		_ZN34_INTERNAL_12a0b294_4_k_cu_9e2d37ef4cuda3std3__45__cpo4rendE,(_ZN34_INTERNAL_12a0b294_4_k_cu_9e2d37ef4cuda3std6ranges3__45__cpo9iter_swapE - _ZN34_INTERNAL_12a0b294_4_k_cu_9e2d37ef4cuda3std3__45__cpo4rendE)
_ZN34_INTERNAL_12a0b294_4_k_cu_9e2d37ef4cuda3std3__45__cpo4rendE:
	.zero		1
	.type		_ZN34_INTERNAL_12a0b294_4_k_cu_9e2d37ef4cuda3std6ranges3__45__cpo9iter_swapE,@object
	.size		_ZN34_INTERNAL_12a0b294_4_k_cu_9e2d37ef4cuda3std6ranges3__45__cpo9iter_swapE,(_ZN34_INTERNAL_12a0b294_4_k_cu_9e2d37ef4cuda3std3__48unexpectE - _ZN34_INTERNAL_12a0b294_4_k_cu_9e2d37ef4cuda3std6ranges3__45__cpo9iter_swapE)
_ZN34_INTERNAL_12a0b294_4_k_cu_9e2d37ef4cuda3std6ranges3__45__cpo9iter_swapE:
	.zero		1
	.type		_ZN34_INTERNAL_12a0b294_4_k_cu_9e2d37ef4cuda3std3__48unexpectE,@object
	.size		_ZN34_INTERNAL_12a0b294_4_k_cu_9e2d37ef4cuda3std3__48unexpectE,(_ZN34_INTERNAL_12a0b294_4_k_cu_9e2d37ef6thrust24THRUST_300001_SM_1000_NS8cuda_cub3parE - _ZN34_INTERNAL_12a0b294_4_k_cu_9e2d37ef4cuda3std3__48unexpectE)
_ZN34_INTERNAL_12a0b294_4_k_cu_9e2d37ef4cuda3std3__48unexpectE:
	.zero		1
	.type		_ZN34_INTERNAL_12a0b294_4_k_cu_9e2d37ef6thrust24THRUST_300001_SM_1000_NS8cuda_cub3parE,@object
	.size		_ZN34_INTERNAL_12a0b294_4_k_cu_9e2d37ef6thrust24THRUST_300001_SM_1000_NS8cuda_cub3parE,(.L_29 - _ZN34_INTERNAL_12a0b294_4_k_cu_9e2d37ef6thrust24THRUST_300001_SM_1000_NS8cuda_cub3parE)
_ZN34_INTERNAL_12a0b294_4_k_cu_9e2d37ef6thrust24THRUST_300001_SM_1000_NS8cuda_cub3parE:
	.zero		1
.L_29:


//--------------------- .nv.constant0._ZN3ach11grid_kernelEN4cuda3std3__46mdspanIfNS2_7extentsIiJLm18446744073709551615ELm18446744073709551615EEEENS2_12layout_rightENS2_16default_accessorIfEEEEPf --------------------------
	.section	.nv.constant0._ZN3ach11grid_kernelEN4cuda3std3__46mdspanIfNS2_7extentsIiJLm18446744073709551615ELm18446744073709551615EEEENS2_12layout_rightENS2_16default_accessorIfEEEEPf,"a",@progbits
	.sectionflags	@""
	.align	4
.nv.constant0._ZN3ach11grid_kernelEN4cuda3std3__46mdspanIfNS2_7extentsIiJLm18446744073709551615ELm18446744073709551615EEEENS2_12layout_rightENS2_16default_accessorIfEEEEPf:
	.zero		920


//--------------------- .nv.constant0._ZN3cub18CUB_300001_SM_10006detail8for_each13static_kernelINS2_12policy_hub_t12policy_500_tEmN6thrust24THRUST_300001_SM_1000_NS8cuda_cub20__uninitialized_fill7functorINS7_10device_ptrIfEEfEEEEvT0_T1_ --------------------------
	.section	.nv.constant0._ZN3cub18CUB_300001_SM_10006detail8for_each13static_kernelINS2_12policy_hub_t12policy_500_tEmN6thrust24THRUST_300001_SM_1000_NS8cuda_cub20__uninitialized_fill7functorINS7_10device_ptrIfEEfEEEEvT0_T1_,"a",@progbits
	.sectionflags	@""
	.align	4
.nv.constant0._ZN3cub18CUB_300001_SM_10006detail8for_each13static_kernelINS2_12policy_hub_t12policy_500_tEmN6thrust24THRUST_300001_SM_1000_NS8cuda_cub20__uninitialized_fill7functorINS7_10device_ptrIfEEfEEEEvT0_T1_:
	.zero		920


//--------------------- .nv.constant0._ZN3cub18CUB_300001_SM_10006detail11EmptyKernelIvEEvv --------------------------
	.section	.nv.constant0._ZN3cub18CUB_300001_SM_10006detail11EmptyKernelIvEEvv,"a",@progbits
	.sectionflags	@""
	.align	4
.nv.constant0._ZN3cub18CUB_300001_SM_10006detail11EmptyKernelIvEEvv:
	.zero		896


//--------------------- SYMBOLS --------------------------

	.type		.nv.reservedSmem.offset0,@object
	.size		.nv.reservedSmem.offset0,0x4
